	.target	sm_90a

	.elftype	@"ET_EXEC"


//--------------------- .note.nv.tkinfo           --------------------------
	.section	.note.nv.tkinfo,"",@"SHT_NOTE"
	.sectionflags	@"SHF_NOTE_NV_TKINFO"
	.tkinfo
        /*0018*/ 	.word	0x00000002
        /*0030*/ 	.string	""
        /*0030*/ 	.string	"ptxas"
        /*0030*/ 	.string	"Cuda compilation tools, release 13.0, V13.0.88"
        /*0030*/ 	.string	"Build cuda_13.0.r13.0/compiler.36424714_0"
        /*0030*/ 	.string	"-arch sm_90a -m 64 "



//--------------------- .note.nv.cuinfo           --------------------------
	.section	.note.nv.cuinfo,"",@"SHT_NOTE"
	.sectionflags	@"SHF_NOTE_NV_CUINFO"
        /*0018*/ 	.short	0x0002
        /*001a*/ 	.short	0x005a
        /*001c*/ 	.short	0x0082
	.zero		2


//--------------------- .nv.info                  --------------------------
	.section	.nv.info,"",@"SHT_CUDA_INFO"
	.align	4


	//----- nvinfo : EIATTR_REGCOUNT
	.align		4
        /*0000*/ 	.byte	0x04, 0x2f
        /*0002*/ 	.short	(.L_15 - .L_14)
	.align		4
.L_14:
        /*0004*/ 	.word	index@(_ZN7cutlass13device_kernelINS_4gemm6kernel13GemmUniversalIN4cute5tupleIJiiiiEEENS1_10collective13CollectiveMmaINS1_34MainloopSm90TmaGmmaWarpSpecializedILi3ENS5_IJNS4_1CILi1EEESB_SB_EEENS1_35KernelTmaWarpSpecializedCooperativeEEENS5_IJNSA_ILi128EEESF_SF_EEENS_6half_tENS5_IJlSB_lEEESH_SI_NS4_8TiledMMAINS4_8MMA_AtomIJNS4_4SM904GMMA26MMA_64x128x16_F32F16F16_SSILNSM_5MajorE0ELSO_0ELNSM_7ScaleInE1ELSP_1EEEEEENS4_6LayoutINS5_IJNSA_ILi2EEESB_SB_EEENS5_IJSB_NSA_ILi0EEESV_EEEEENS5_IJNS4_10UnderscoreESY_SY_EEEEENS4_13SM90_TMA_LOADENS4_14ComposedLayoutINS4_7SwizzleILi3ELi4ELi3EEENS4_18smem_ptr_flag_bitsILi16EEENSS_INS5_IJNSA_ILi8EEENSA_ILi64EEEEEENS5_IJS18_SB_EEEEEEEvNS4_8identityES11_S1C_vS1D_EENS_8epilogue10collective6detail29Sm90TmaWarpSpecializedAdapterINS1G_15DefaultEpilogueISH_SI_SI_NS1F_6thread17LinearCombinationISH_Li1EffLNS1K_9ScaleType4KindE0ELNS_15FloatRoundStyleE2ESH_EENS1_15EpilogueDefaultEEEEEvvEEEEvNT_6ParamsE)
        /*0008*/ 	.word	0x000000a8


	//----- nvinfo : EIATTR_FRAME_SIZE
	.align		4
.L_15:
        /*000c*/ 	.byte	0x04, 0x11
        /*000e*/ 	.short	(.L_17 - .L_16)
	.align		4
.L_16:
        /*0010*/ 	.word	index@(_ZN7cutlass13device_kernelINS_4gemm6kernel13GemmUniversalIN4cute5tupleIJiiiiEEENS1_10collective13CollectiveMmaINS1_34MainloopSm90TmaGmmaWarpSpecializedILi3ENS5_IJNS4_1CILi1EEESB_SB_EEENS1_35KernelTmaWarpSpecializedCooperativeEEENS5_IJNSA_ILi128EEESF_SF_EEENS_6half_tENS5_IJlSB_lEEESH_SI_NS4_8TiledMMAINS4_8MMA_AtomIJNS4_4SM904GMMA26MMA_64x128x16_F32F16F16_SSILNSM_5MajorE0ELSO_0ELNSM_7ScaleInE1ELSP_1EEEEEENS4_6LayoutINS5_IJNSA_ILi2EEESB_SB_EEENS5_IJSB_NSA_ILi0EEESV_EEEEENS5_IJNS4_10UnderscoreESY_SY_EEEEENS4_13SM90_TMA_LOADENS4_14ComposedLayoutINS4_7SwizzleILi3ELi4ELi3EEENS4_18smem_ptr_flag_bitsILi16EEENSS_INS5_IJNSA_ILi8EEENSA_ILi64EEEEEENS5_IJS18_SB_EEEEEEEvNS4_8identityES11_S1C_vS1D_EENS_8epilogue10collective6detail29Sm90TmaWarpSpecializedAdapterINS1G_15DefaultEpilogueISH_SI_SI_NS1F_6thread17LinearCombinationISH_Li1EffLNS1K_9ScaleType4KindE0ELNS_15FloatRoundStyleE2ESH_EENS1_15EpilogueDefaultEEEEEvvEEEEvNT_6ParamsE)
        /*0014*/ 	.word	0x00000000


	//----- nvinfo : EIATTR_MIN_STACK_SIZE
	.align		4
.L_17:
        /*0018*/ 	.byte	0x04, 0x12
        /*001a*/ 	.short	(.L_19 - .L_18)
	.align		4
.L_18:
        /*001c*/ 	.word	index@(_ZN7cutlass13device_kernelINS_4gemm6kernel13GemmUniversalIN4cute5tupleIJiiiiEEENS1_10collective13CollectiveMmaINS1_34MainloopSm90TmaGmmaWarpSpecializedILi3ENS5_IJNS4_1CILi1EEESB_SB_EEENS1_35KernelTmaWarpSpecializedCooperativeEEENS5_IJNSA_ILi128EEESF_SF_EEENS_6half_tENS5_IJlSB_lEEESH_SI_NS4_8TiledMMAINS4_8MMA_AtomIJNS4_4SM904GMMA26MMA_64x128x16_F32F16F16_SSILNSM_5MajorE0ELSO_0ELNSM_7ScaleInE1ELSP_1EEEEEENS4_6LayoutINS5_IJNSA_ILi2EEESB_SB_EEENS5_IJSB_NSA_ILi0EEESV_EEEEENS5_IJNS4_10UnderscoreESY_SY_EEEEENS4_13SM90_TMA_LOADENS4_14ComposedLayoutINS4_7SwizzleILi3ELi4ELi3EEENS4_18smem_ptr_flag_bitsILi16EEENSS_INS5_IJNSA_ILi8EEENSA_ILi64EEEEEENS5_IJS18_SB_EEEEEEEvNS4_8identityES11_S1C_vS1D_EENS_8epilogue10collective6detail29Sm90TmaWarpSpecializedAdapterINS1G_15DefaultEpilogueISH_SI_SI_NS1F_6thread17LinearCombinationISH_Li1EffLNS1K_9ScaleType4KindE0ELNS_15FloatRoundStyleE2ESH_EENS1_15EpilogueDefaultEEEEEvvEEEEvNT_6ParamsE)
        /*0020*/ 	.word	0x00000000
.L_19:


//--------------------- .nv.compat                --------------------------
	.section	.nv.compat,"",@"SHT_CUDA_COMPAT_INFO"
	.align	4
        /*0000*/ 	.byte	0x02, 0x09, 0x01, 0x00, 0x02, 0x02, 0x04, 0x00, 0x02, 0x05, 0x05, 0x00, 0x03, 0x07, 0x01, 0x01
        /*0010*/ 	.byte	0x02, 0x03, 0x01, 0x00, 0x02, 0x06, 0x01, 0x00, 0x04, 0x0b, 0x08, 0x00, 0x00, 0x00, 0x00, 0x00
        /*0020*/ 	.byte	0x00, 0x00, 0x00, 0x00


//--------------------- .nv.info._ZN7cutlass13device_kernelINS_4gemm6kernel13GemmUniversalIN4cute5tupleIJiiiiEEENS1_10collective13CollectiveMmaINS1_34MainloopSm90TmaGmmaWarpSpecializedILi3ENS5_IJNS4_1CILi1EEESB_SB_EEENS1_35KernelTmaWarpSpecializedCooperativeEEENS5_IJNSA_ILi128EEESF_SF_EEENS_6half_tENS5_IJlSB_lEEESH_SI_NS4_8TiledMMAINS4_8MMA_AtomIJNS4_4SM904GMMA26MMA_64x128x16_F32F16F16_SSILNSM_5MajorE0ELSO_0ELNSM_7ScaleInE1ELSP_1EEEEEENS4_6LayoutINS5_IJNSA_ILi2EEESB_SB_EEENS5_IJSB_NSA_ILi0EEESV_EEEEENS5_IJNS4_10UnderscoreESY_SY_EEEEENS4_13SM90_TMA_LOADENS4_14ComposedLayoutINS4_7SwizzleILi3ELi4ELi3EEENS4_18smem_ptr_flag_bitsILi16EEENSS_INS5_IJNSA_ILi8EEENSA_ILi64EEEEEENS5_IJS18_SB_EEEEEEEvNS4_8identityES11_S1C_vS1D_EENS_8epilogue10collective6detail29Sm90TmaWarpSpecializedAdapterINS1G_15DefaultEpilogueISH_SI_SI_NS1F_6thread17LinearCombinationISH_Li1EffLNS1K_9ScaleType4KindE0ELNS_15FloatRoundStyleE2ESH_EENS1_15EpilogueDefaultEEEEEvvEEEEvNT_6ParamsE --------------------------
	.section	.nv.info._ZN7cutlass13device_kernelINS_4gemm6kernel13GemmUniversalIN4cute5tupleIJiiiiEEENS1_10collective13CollectiveMmaINS1_34MainloopSm90TmaGmmaWarpSpecializedILi3ENS5_IJNS4_1CILi1EEESB_SB_EEENS1_35KernelTmaWarpSpecializedCooperativeEEENS5_IJNSA_ILi128EEESF_SF_EEENS_6half_tENS5_IJlSB_lEEESH_SI_NS4_8TiledMMAINS4_8MMA_AtomIJNS4_4SM904GMMA26MMA_64x128x16_F32F16F16_SSILNSM_5MajorE0ELSO_0ELNSM_7ScaleInE1ELSP_1EEEEEENS4_6LayoutINS5_IJNSA_ILi2EEESB_SB_EEENS5_IJSB_NSA_ILi0EEESV_EEEEENS5_IJNS4_10UnderscoreESY_SY_EEEEENS4_13SM90_TMA_LOADENS4_14ComposedLayoutINS4_7SwizzleILi3ELi4ELi3EEENS4_18smem_ptr_flag_bitsILi16EEENSS_INS5_IJNSA_ILi8EEENSA_ILi64EEEEEENS5_IJS18_SB_EEEEEEEvNS4_8identityES11_S1C_vS1D_EENS_8epilogue10collective6detail29Sm90TmaWarpSpecializedAdapterINS1G_15DefaultEpilogueISH_SI_SI_NS1F_6thread17LinearCombinationISH_Li1EffLNS1K_9ScaleType4KindE0ELNS_15FloatRoundStyleE2ESH_EENS1_15EpilogueDefaultEEEEEvvEEEEvNT_6ParamsE,"",@"SHT_CUDA_INFO"
	.sectionflags	@""
	.align	4


	//----- nvinfo : EIATTR_CUDA_API_VERSION
	.align		4
        /*0000*/ 	.byte	0x04, 0x37
        /*0002*/ 	.short	(.L_21 - .L_20)
.L_20:
        /*0004*/ 	.word	0x00000082


	//----- nvinfo : EIATTR_KPARAM_INFO
	.align		4
.L_21:
        /*0008*/ 	.byte	0x04, 0x17
        /*000a*/ 	.short	(.L_23 - .L_22)
.L_22:
        /*000c*/ 	.word	0x00000000
        /*0010*/ 	.short	0x0000
        /*0012*/ 	.short	0x0070
        /*0014*/ 	.byte	0x00, 0xf0, 0x01, 0x10


	//----- nvinfo : EIATTR_SPARSE_MMA_MASK
	.align		4
.L_23:
        /*0018*/ 	.byte	0x03, 0x50
        /*001a*/ 	.short	0x0000


	//----- nvinfo : EIATTR_MAXREG_COUNT
	.align		4
        /*001c*/ 	.byte	0x03, 0x1b
        /*001e*/ 	.short	0x00a8


	//----- nvinfo : EIATTR_NUM_BARRIERS
	.align		4
        /*0020*/ 	.byte	0x02, 0x4c
        /*0022*/ 	.byte	0x01
	.zero		1


	//----- nvinfo : EIATTR_EXTERNS
	.align		4
        /*0024*/ 	.byte	0x04, 0x0f
        /*0026*/ 	.short	(.L_25 - .L_24)


	//   ....[0]....
	.align		4
.L_24:
        /*0028*/ 	.word	index@(__assertfail)


	//----- nvinfo : EIATTR_MERCURY_ISA_VERSION
	.align		4
.L_25:
        /*002c*/ 	.byte	0x03, 0x5f
        /*002e*/ 	.short	0x0101


	//----- nvinfo : EIATTR_INT_WARP_WIDE_INSTR_OFFSETS
	.align		4
        /*0030*/ 	.byte	0x04, 0x31
        /*0032*/ 	.short	(.L_27 - .L_26)


	//   ....[0]....
.L_26:
        /*0034*/ 	.word	0x000003d0


	//   ....[1]....
        /*0038*/ 	.word	0x000003e0


	//   ....[2]....
        /*003c*/ 	.word	0x000004a0


	//----- nvinfo : EIATTR_COOP_GROUP_MASK_REGIDS
	.align		4
.L_27:
        /*0040*/ 	.byte	0x04, 0x29
        /*0042*/ 	.short	(.L_29 - .L_28)


	//   ....[0]....
.L_28:
        /*0044*/ 	.word	0xffffffff


	//   ....[1]....
        /*0048*/ 	.word	0xffffffff


	//   ....[2]....
        /*004c*/ 	.word	0xffffffff


	//   ....[3]....
        /*0050*/ 	.word	0xffffffff


	//   ....[4]....
        /*0054*/ 	.word	0xffffffff


	//----- nvinfo : EIATTR_COOP_GROUP_INSTR_OFFSETS
	.align		4
.L_29:
        /*0058*/ 	.byte	0x04, 0x28
        /*005a*/ 	.short	(.L_31 - .L_30)


	//   ....[0]....
.L_30:
        /*005c*/ 	.word	0x00000060


	//   ....[1]....
        /*0060*/ 	.word	0x00000070


	//   ....[2]....
        /*0064*/ 	.word	0x00000130


	//   ....[3]....
        /*0068*/ 	.word	0x000002a0


	//   ....[4]....
        /*006c*/ 	.word	0x000011a0


	//----- nvinfo : EIATTR_REG_RECONFIG
	.align		4
.L_31:
        /*0070*/ 	.byte	0x01, 0x54
	.zero		2


	//----- nvinfo : EIATTR_SYSCALL_OFFSETS
	.align		4
        /*0074*/ 	.byte	0x04, 0x46
        /*0076*/ 	.short	(.L_33 - .L_32)


	//   ....[0]....
.L_32:
        /*0078*/ 	.word	0x00001390


	//----- nvinfo : EIATTR_MBARRIER_INSTR_OFFSETS
	.align		4
.L_33:
        /*007c*/ 	.byte	0x04, 0x39
        /*007e*/ 	.short	(.L_35 - .L_34)


	//   ....[0]....
.L_34:
        /*0080*/ 	.word	0x00000230
        /*0084*/ 	.word	0x000000ff
        /*0088*/ 	.word	0x00000000
        /*008c*/ 	.short	0x0100
        /*008e*/ 	.byte	0x08
	.zero		1


	//   ....[1]....
        /*0090*/ 	.word	0x00000240
        /*0094*/ 	.word	0x000000ff
        /*0098*/ 	.word	0x00000018
        /*009c*/ 	.short	0x0100
        /*009e*/ 	.byte	0x08
	.zero		1


	//   ....[2]....
        /*00a0*/ 	.word	0x00000250
        /*00a4*/ 	.word	0x000000ff
        /*00a8*/ 	.word	0x00000008
        /*00ac*/ 	.short	0x0100
        /*00ae*/ 	.byte	0x08
	.zero		1


	//   ....[3]....
        /*00b0*/ 	.word	0x00000260
        /*00b4*/ 	.word	0x000000ff
        /*00b8*/ 	.word	0x00000020
        /*00bc*/ 	.short	0x0100
        /*00be*/ 	.byte	0x08
	.zero		1


	//   ....[4]....
        /*00c0*/ 	.word	0x00000270
        /*00c4*/ 	.word	0x000000ff
        /*00c8*/ 	.word	0x00000010
        /*00cc*/ 	.short	0x0100
        /*00ce*/ 	.byte	0x08
	.zero		1


	//   ....[5]....
        /*00d0*/ 	.word	0x00000280
        /*00d4*/ 	.word	0x000000ff
        /*00d8*/ 	.word	0x00000028
        /*00dc*/ 	.short	0x0100
        /*00de*/ 	.byte	0x08
	.zero		1


	//   ....[6]....
        /*00e0*/ 	.word	0x00000520
        /*00e4*/ 	.word	0x000000ff
        /*00e8*/ 	.word	0x00000040
        /*00ec*/ 	.short	0x0100
        /*00ee*/ 	.byte	0x08
	.zero		1


	//   ....[7]....
        /*00f0*/ 	.word	0x000005a0
        /*00f4*/ 	.word	0x000000ff
        /*00f8*/ 	.word	0x00000048
        /*00fc*/ 	.short	0x0100
        /*00fe*/ 	.byte	0x08
	.zero		1


	//   ....[8]....
        /*0100*/ 	.word	0x00001410
        /*0104*/ 	.word	0x00000003
        /*0108*/ 	.word	0x00000000
        /*010c*/ 	.short	0x010a
        /*010e*/ 	.byte	0x3f
	.zero		1


	//   ....[9]....
        /*0110*/ 	.word	0x00001470
        /*0114*/ 	.word	0x00000003
        /*0118*/ 	.word	0x00000000
        /*011c*/ 	.short	0x010a
        /*011e*/ 	.byte	0x3f
	.zero		1


	//   ....[10]....
        /*0120*/ 	.word	0x00001980
        /*0124*/ 	.word	0x000000ff
        /*0128*/ 	.word	0x00000000
        /*012c*/ 	.short	0x010a
        /*012e*/ 	.byte	0x08
	.zero		1


	//   ....[11]....
        /*0130*/ 	.word	0x000019c0
        /*0134*/ 	.word	0x000000ff
        /*0138*/ 	.word	0x00000000
        /*013c*/ 	.short	0x010a
        /*013e*/ 	.byte	0x08
	.zero		1


	//   ....[12]....
        /*0140*/ 	.word	0x00001de0
        /*0144*/ 	.word	0x000000ff
        /*0148*/ 	.word	0x00000000
        /*014c*/ 	.short	0x0101
        /*014e*/ 	.byte	0x07
	.zero		1


	//   ....[13]....
        /*0150*/ 	.word	0x00001fc0
        /*0154*/ 	.word	0x000000ff
        /*0158*/ 	.word	0x00000000
        /*015c*/ 	.short	0x0101
        /*015e*/ 	.byte	0x06
	.zero		1


	//   ....[14]....
        /*0160*/ 	.word	0x00007180
        /*0164*/ 	.word	0x0000000e
        /*0168*/ 	.word	0x00000018
        /*016c*/ 	.short	0x010a
        /*016e*/ 	.byte	0x3f
	.zero		1


	//   ....[15]....
        /*0170*/ 	.word	0x000075b0
        /*0174*/ 	.word	0x00000006
        /*0178*/ 	.word	0x00000048
        /*017c*/ 	.short	0x0101
        /*017e*/ 	.byte	0x3f
	.zero		1


	//   ....[16]....
        /*0180*/ 	.word	0x00007cd0
        /*0184*/ 	.word	0x00000007
        /*0188*/ 	.word	0x00000000
        /*018c*/ 	.short	0x010a
        /*018e*/ 	.byte	0x3f
	.zero		1


	//   ....[17]....
        /*0190*/ 	.word	0x00007d50
        /*0194*/ 	.word	0x00000009
        /*0198*/ 	.word	0x00000000
        /*019c*/ 	.short	0x010a
        /*019e*/ 	.byte	0x3f
	.zero		1


	//   ....[18]....
        /*01a0*/ 	.word	0x00007de0
        /*01a4*/ 	.word	0x00000003
        /*01a8*/ 	.word	0x00000000
        /*01ac*/ 	.short	0x010a
        /*01ae*/ 	.byte	0x3f
	.zero		1


	//   ....[19]....
        /*01b0*/ 	.word	0x00007e40
        /*01b4*/ 	.word	0x00000003
        /*01b8*/ 	.word	0x00000000
        /*01bc*/ 	.short	0x010a
        /*01be*/ 	.byte	0x3f
	.zero		1


	//   ....[20]....
        /*01c0*/ 	.word	0x00007ea0
        /*01c4*/ 	.word	0x00000004
        /*01c8*/ 	.word	0x00000000
        /*01cc*/ 	.short	0x010a
        /*01ce*/ 	.byte	0x3f
	.zero		1


	//   ....[21]....
        /*01d0*/ 	.word	0x00007f70
        /*01d4*/ 	.word	0x0000000e
        /*01d8*/ 	.word	0x00000018
        /*01dc*/ 	.short	0x010a
        /*01de*/ 	.byte	0x3f
	.zero		1


	//   ....[22]....
        /*01e0*/ 	.word	0x00008040
        /*01e4*/ 	.word	0x00000007
        /*01e8*/ 	.word	0x00000000
        /*01ec*/ 	.short	0x010a
        /*01ee*/ 	.byte	0x3f
	.zero		1


	//   ....[23]....
        /*01f0*/ 	.word	0x00008090
        /*01f4*/ 	.word	0x00000009
        /*01f8*/ 	.word	0x00000000
        /*01fc*/ 	.short	0x010a
        /*01fe*/ 	.byte	0x3f
	.zero		1


	//----- nvinfo : EIATTR_NUM_MBARRIERS
	.align		4
.L_35:
        /*0200*/ 	.byte	0x03, 0x38
        /*0202*/ 	.short	0x0008


	//----- nvinfo : EIATTR_EXIT_INSTR_OFFSETS
	.align		4
        /*0204*/ 	.byte	0x04, 0x1c
        /*0206*/ 	.short	(.L_37 - .L_36)


	//   ....[0]....
.L_36:
        /*0208*/ 	.word	0x00000640


	//   ....[1]....
        /*020c*/ 	.word	0x00000f00


	//   ....[2]....
        /*0210*/ 	.word	0x00006860


	//   ....[3]....
        /*0214*/ 	.word	0x00006e90


	//   ....[4]....
        /*0218*/ 	.word	0x00007e30


	//----- nvinfo : EIATTR_MAX_THREADS
	.align		4
.L_37:
        /*021c*/ 	.byte	0x04, 0x05
        /*021e*/ 	.short	(.L_39 - .L_38)
.L_38:
        /*0220*/ 	.word	0x00000180
        /*0224*/ 	.word	0x00000001
        /*0228*/ 	.word	0x00000001


	//----- nvinfo : EIATTR_CRS_STACK_SIZE
	.align		4
.L_39:
        /*022c*/ 	.byte	0x04, 0x1e
        /*022e*/ 	.short	(.L_41 - .L_40)
.L_40:
        /*0230*/ 	.word	0x00000000


	//----- nvinfo : EIATTR_CBANK_PARAM_SIZE
	.align		4
.L_41:
        /*0234*/ 	.byte	0x03, 0x19
        /*0236*/ 	.short	0x0470


	//----- nvinfo : EIATTR_PARAM_CBANK
	.align		4
        /*0238*/ 	.byte	0x04, 0x0a
        /*023a*/ 	.short	(.L_43 - .L_42)
	.align		4
.L_42:
        /*023c*/ 	.word	index@(.nv.constant0._ZN7cutlass13device_kernelINS_4gemm6kernel13GemmUniversalIN4cute5tupleIJiiiiEEENS1_10collective13CollectiveMmaINS1_34MainloopSm90TmaGmmaWarpSpecializedILi3ENS5_IJNS4_1CILi1EEESB_SB_EEENS1_35KernelTmaWarpSpecializedCooperativeEEENS5_IJNSA_ILi128EEESF_SF_EEENS_6half_tENS5_IJlSB_lEEESH_SI_NS4_8TiledMMAINS4_8MMA_AtomIJNS4_4SM904GMMA26MMA_64x128x16_F32F16F16_SSILNSM_5MajorE0ELSO_0ELNSM_7ScaleInE1ELSP_1EEEEEENS4_6LayoutINS5_IJNSA_ILi2EEESB_SB_EEENS5_IJSB_NSA_ILi0EEESV_EEEEENS5_IJNS4_10UnderscoreESY_SY_EEEEENS4_13SM90_TMA_LOADENS4_14ComposedLayoutINS4_7SwizzleILi3ELi4ELi3EEENS4_18smem_ptr_flag_bitsILi16EEENSS_INS5_IJNSA_ILi8EEENSA_ILi64EEEEEENS5_IJS18_SB_EEEEEEEvNS4_8identityES11_S1C_vS1D_EENS_8epilogue10collective6detail29Sm90TmaWarpSpecializedAdapterINS1G_15DefaultEpilogueISH_SI_SI_NS1F_6thread17LinearCombinationISH_Li1EffLNS1K_9ScaleType4KindE0ELNS_15FloatRoundStyleE2ESH_EENS1_15EpilogueDefaultEEEEEvvEEEEvNT_6ParamsE)
        /*0240*/ 	.short	0x0210
        /*0242*/ 	.short	0x0470


	//----- nvinfo : EIATTR_SW_WAR
	.align		4
.L_43:
        /*0244*/ 	.byte	0x04, 0x36
        /*0246*/ 	.short	(.L_45 - .L_44)
.L_44:
        /*0248*/ 	.word	0x00000008
.L_45:


//--------------------- .nv.callgraph             --------------------------
	.section	.nv.callgraph,"",@"SHT_CUDA_CALLGRAPH"
	.align	4
	.sectionentsize	8
	.align		4
        /*0000*/ 	.word	0x00000000
	.align		4
        /*0004*/ 	.word	0xffffffff
	.align		4
        /*0008*/ 	.word	index@(_ZN7cutlass13device_kernelINS_4gemm6kernel13GemmUniversalIN4cute5tupleIJiiiiEEENS1_10collective13CollectiveMmaINS1_34MainloopSm90TmaGmmaWarpSpecializedILi3ENS5_IJNS4_1CILi1EEESB_SB_EEENS1_35KernelTmaWarpSpecializedCooperativeEEENS5_IJNSA_ILi128EEESF_SF_EEENS_6half_tENS5_IJlSB_lEEESH_SI_NS4_8TiledMMAINS4_8MMA_AtomIJNS4_4SM904GMMA26MMA_64x128x16_F32F16F16_SSILNSM_5MajorE0ELSO_0ELNSM_7ScaleInE1ELSP_1EEEEEENS4_6LayoutINS5_IJNSA_ILi2EEESB_SB_EEENS5_IJSB_NSA_ILi0EEESV_EEEEENS5_IJNS4_10UnderscoreESY_SY_EEEEENS4_13SM90_TMA_LOADENS4_14ComposedLayoutINS4_7SwizzleILi3ELi4ELi3EEENS4_18smem_ptr_flag_bitsILi16EEENSS_INS5_IJNSA_ILi8EEENSA_ILi64EEEEEENS5_IJS18_SB_EEEEEEEvNS4_8identityES11_S1C_vS1D_EENS_8epilogue10collective6detail29Sm90TmaWarpSpecializedAdapterINS1G_15DefaultEpilogueISH_SI_SI_NS1F_6thread17LinearCombinationISH_Li1EffLNS1K_9ScaleType4KindE0ELNS_15FloatRoundStyleE2ESH_EENS1_15EpilogueDefaultEEEEEvvEEEEvNT_6ParamsE)
	.align		4
        /*000c*/ 	.word	index@(__assertfail)
	.align		4
        /*0010*/ 	.word	0x00000000
	.align		4
        /*0014*/ 	.word	0xfffffffe
	.align		4
        /*0018*/ 	.word	0x00000000
	.align		4
        /*001c*/ 	.word	0xfffffffd
	.align		4
        /*0020*/ 	.word	0x00000000
	.align		4
        /*0024*/ 	.word	0xfffffffc


//--------------------- .nv.constant4             --------------------------
	.section	.nv.constant4,"a",@progbits
	.align	8
	.align		8
.nv.constant4:
        /*0000*/ 	.dword	__assertfail
	.align		8
        /*0008*/ 	.dword	__unnamed_1
	.align		8
        /*0010*/ 	.dword	_ZN40_INTERNAL_161af987_4_k_cu_0bfe387c_173134cuda3std3__45__cpo5beginE
	.align		8
        /*0018*/ 	.dword	_ZN40_INTERNAL_161af987_4_k_cu_0bfe387c_173134cuda3std3__45__cpo3endE
	.align		8
        /*0020*/ 	.dword	_ZN40_INTERNAL_161af987_4_k_cu_0bfe387c_173134cuda3std3__45__cpo6cbeginE
	.align		8
        /*0028*/ 	.dword	_ZN40_INTERNAL_161af987_4_k_cu_0bfe387c_173134cuda3std3__45__cpo4cendE
	.align		8
        /*0030*/ 	.dword	_ZN40_INTERNAL_161af987_4_k_cu_0bfe387c_173134cuda3std3__442_GLOBAL__N__161af987_4_k_cu_0bfe387c_173136ignoreE
	.align		8
        /*0038*/ 	.dword	_ZN40_INTERNAL_161af987_4_k_cu_0bfe387c_173134cuda3std3__419piecewise_constructE
	.align		8
        /*0040*/ 	.dword	_ZN40_INTERNAL_161af987_4_k_cu_0bfe387c_173134cuda3std3__48in_placeE
	.align		8
        /*0048*/ 	.dword	_ZN40_INTERNAL_161af987_4_k_cu_0bfe387c_173134cuda3std6ranges3__45__cpo4swapE
	.align		8
        /*0050*/ 	.dword	_ZN40_INTERNAL_161af987_4_k_cu_0bfe387c_173134cuda3std6ranges3__45__cpo9iter_moveE
	.align		8
        /*0058*/ 	.dword	_ZN40_INTERNAL_161af987_4_k_cu_0bfe387c_173134cute7productE
	.align		8
        /*0060*/ 	.dword	_ZN40_INTERNAL_161af987_4_k_cu_0bfe387c_173134cute1_E
	.align		8
        /*0068*/ 	.dword	$str$22
	.align		8
        /*0070*/ 	.dword	$str$23


//--------------------- .text._ZN7cutlass13device_kernelINS_4gemm6kernel13GemmUniversalIN4cute5tupleIJiiiiEEENS1_10collective13CollectiveMmaINS1_34MainloopSm90TmaGmmaWarpSpecializedILi3ENS5_IJNS4_1CILi1EEESB_SB_EEENS1_35KernelTmaWarpSpecializedCooperativeEEENS5_IJNSA_ILi128EEESF_SF_EEENS_6half_tENS5_IJlSB_lEEESH_SI_NS4_8TiledMMAINS4_8MMA_AtomIJNS4_4SM904GMMA26MMA_64x128x16_F32F16F16_SSILNSM_5MajorE0ELSO_0ELNSM_7ScaleInE1ELSP_1EEEEEENS4_6LayoutINS5_IJNSA_ILi2EEESB_SB_EEENS5_IJSB_NSA_ILi0EEESV_EEEEENS5_IJNS4_10UnderscoreESY_SY_EEEEENS4_13SM90_TMA_LOADENS4_14ComposedLayoutINS4_7SwizzleILi3ELi4ELi3EEENS4_18smem_ptr_flag_bitsILi16EEENSS_INS5_IJNSA_ILi8EEENSA_ILi64EEEEEENS5_IJS18_SB_EEEEEEEvNS4_8identityES11_S1C_vS1D_EENS_8epilogue10collective6detail29Sm90TmaWarpSpecializedAdapterINS1G_15DefaultEpilogueISH_SI_SI_NS1F_6thread17LinearCombinationISH_Li1EffLNS1K_9ScaleType4KindE0ELNS_15FloatRoundStyleE2ESH_EENS1_15EpilogueDefaultEEEEEvvEEEEvNT_6ParamsE --------------------------
	.section	.text._ZN7cutlass13device_kernelINS_4gemm6kernel13GemmUniversalIN4cute5tupleIJiiiiEEENS1_10collective13CollectiveMmaINS1_34MainloopSm90TmaGmmaWarpSpecializedILi3ENS5_IJNS4_1CILi1EEESB_SB_EEENS1_35KernelTmaWarpSpecializedCooperativeEEENS5_IJNSA_ILi128EEESF_SF_EEENS_6half_tENS5_IJlSB_lEEESH_SI_NS4_8TiledMMAINS4_8MMA_AtomIJNS4_4SM904GMMA26MMA_64x128x16_F32F16F16_SSILNSM_5MajorE0ELSO_0ELNSM_7ScaleInE1ELSP_1EEEEEENS4_6LayoutINS5_IJNSA_ILi2EEESB_SB_EEENS5_IJSB_NSA_ILi0EEESV_EEEEENS5_IJNS4_10UnderscoreESY_SY_EEEEENS4_13SM90_TMA_LOADENS4_14ComposedLayoutINS4_7SwizzleILi3ELi4ELi3EEENS4_18smem_ptr_flag_bitsILi16EEENSS_INS5_IJNSA_ILi8EEENSA_ILi64EEEEEENS5_IJS18_SB_EEEEEEEvNS4_8identityES11_S1C_vS1D_EENS_8epilogue10collective6detail29Sm90TmaWarpSpecializedAdapterINS1G_15DefaultEpilogueISH_SI_SI_NS1F_6thread17LinearCombinationISH_Li1EffLNS1K_9ScaleType4KindE0ELNS_15FloatRoundStyleE2ESH_EENS1_15EpilogueDefaultEEEEEvvEEEEvNT_6ParamsE,"ax",@progbits
	.align	128
.text._ZN7cutlass13device_kernelINS_4gemm6kernel13GemmUniversalIN4cute5tupleIJiiiiEEENS1_10collective13CollectiveMmaINS1_34MainloopSm90TmaGmmaWarpSpecializedILi3ENS5_IJNS4_1CILi1EEESB_SB_EEENS1_35KernelTmaWarpSpecializedCooperativeEEENS5_IJNSA_ILi128EEESF_SF_EEENS_6half_tENS5_IJlSB_lEEESH_SI_NS4_8TiledMMAINS4_8MMA_AtomIJNS4_4SM904GMMA26MMA_64x128x16_F32F16F16_SSILNSM_5MajorE0ELSO_0ELNSM_7ScaleInE1ELSP_1EEEEEENS4_6LayoutINS5_IJNSA_ILi2EEESB_SB_EEENS5_IJSB_NSA_ILi0EEESV_EEEEENS5_IJNS4_10UnderscoreESY_SY_EEEEENS4_13SM90_TMA_LOADENS4_14ComposedLayoutINS4_7SwizzleILi3ELi4ELi3EEENS4_18smem_ptr_flag_bitsILi16EEENSS_INS5_IJNSA_ILi8EEENSA_ILi64EEEEEENS5_IJS18_SB_EEEEEEEvNS4_8identityES11_S1C_vS1D_EENS_8epilogue10collective6detail29Sm90TmaWarpSpecializedAdapterINS1G_15DefaultEpilogueISH_SI_SI_NS1F_6thread17LinearCombinationISH_Li1EffLNS1K_9ScaleType4KindE0ELNS_15FloatRoundStyleE2ESH_EENS1_15EpilogueDefaultEEEEEvvEEEEvNT_6ParamsE:
        .type           _ZN7cutlass13device_kernelINS_4gemm6kernel13GemmUniversalIN4cute5tupleIJiiiiEEENS1_10collective13CollectiveMmaINS1_34MainloopSm90TmaGmmaWarpSpecializedILi3ENS5_IJNS4_1CILi1EEESB_SB_EEENS1_35KernelTmaWarpSpecializedCooperativeEEENS5_IJNSA_ILi128EEESF_SF_EEENS_6half_tENS5_IJlSB_lEEESH_SI_NS4_8TiledMMAINS4_8MMA_AtomIJNS4_4SM904GMMA26MMA_64x128x16_F32F16F16_SSILNSM_5MajorE0ELSO_0ELNSM_7ScaleInE1ELSP_1EEEEEENS4_6LayoutINS5_IJNSA_ILi2EEESB_SB_EEENS5_IJSB_NSA_ILi0EEESV_EEEEENS5_IJNS4_10UnderscoreESY_SY_EEEEENS4_13SM90_TMA_LOADENS4_14ComposedLayoutINS4_7SwizzleILi3ELi4ELi3EEENS4_18smem_ptr_flag_bitsILi16EEENSS_INS5_IJNSA_ILi8EEENSA_ILi64EEEEEENS5_IJS18_SB_EEEEEEEvNS4_8identityES11_S1C_vS1D_EENS_8epilogue10collective6detail29Sm90TmaWarpSpecializedAdapterINS1G_15DefaultEpilogueISH_SI_SI_NS1F_6thread17LinearCombinationISH_Li1EffLNS1K_9ScaleType4KindE0ELNS_15FloatRoundStyleE2ESH_EENS1_15EpilogueDefaultEEEEEvvEEEEvNT_6ParamsE,@function
        .size           _ZN7cutlass13device_kernelINS_4gemm6kernel13GemmUniversalIN4cute5tupleIJiiiiEEENS1_10collective13CollectiveMmaINS1_34MainloopSm90TmaGmmaWarpSpecializedILi3ENS5_IJNS4_1CILi1EEESB_SB_EEENS1_35KernelTmaWarpSpecializedCooperativeEEENS5_IJNSA_ILi128EEESF_SF_EEENS_6half_tENS5_IJlSB_lEEESH_SI_NS4_8TiledMMAINS4_8MMA_AtomIJNS4_4SM904GMMA26MMA_64x128x16_F32F16F16_SSILNSM_5MajorE0ELSO_0ELNSM_7ScaleInE1ELSP_1EEEEEENS4_6LayoutINS5_IJNSA_ILi2EEESB_SB_EEENS5_IJSB_NSA_ILi0EEESV_EEEEENS5_IJNS4_10UnderscoreESY_SY_EEEEENS4_13SM90_TMA_LOADENS4_14ComposedLayoutINS4_7SwizzleILi3ELi4ELi3EEENS4_18smem_ptr_flag_bitsILi16EEENSS_INS5_IJNSA_ILi8EEENSA_ILi64EEEEEENS5_IJS18_SB_EEEEEEEvNS4_8identityES11_S1C_vS1D_EENS_8epilogue10collective6detail29Sm90TmaWarpSpecializedAdapterINS1G_15DefaultEpilogueISH_SI_SI_NS1F_6thread17LinearCombinationISH_Li1EffLNS1K_9ScaleType4KindE0ELNS_15FloatRoundStyleE2ESH_EENS1_15EpilogueDefaultEEEEEvvEEEEvNT_6ParamsE,(.L_x_192 - _ZN7cutlass13device_kernelINS_4gemm6kernel13GemmUniversalIN4cute5tupleIJiiiiEEENS1_10collective13CollectiveMmaINS1_34MainloopSm90TmaGmmaWarpSpecializedILi3ENS5_IJNS4_1CILi1EEESB_SB_EEENS1_35KernelTmaWarpSpecializedCooperativeEEENS5_IJNSA_ILi128EEESF_SF_EEENS_6half_tENS5_IJlSB_lEEESH_SI_NS4_8TiledMMAINS4_8MMA_AtomIJNS4_4SM904GMMA26MMA_64x128x16_F32F16F16_SSILNSM_5MajorE0ELSO_0ELNSM_7ScaleInE1ELSP_1EEEEEENS4_6LayoutINS5_IJNSA_ILi2EEESB_SB_EEENS5_IJSB_NSA_ILi0EEESV_EEEEENS5_IJNS4_10UnderscoreESY_SY_EEEEENS4_13SM90_TMA_LOADENS4_14ComposedLayoutINS4_7SwizzleILi3ELi4ELi3EEENS4_18smem_ptr_flag_bitsILi16EEENSS_INS5_IJNSA_ILi8EEENSA_ILi64EEEEEENS5_IJS18_SB_EEEEEEEvNS4_8identityES11_S1C_vS1D_EENS_8epilogue10collective6detail29Sm90TmaWarpSpecializedAdapterINS1G_15DefaultEpilogueISH_SI_SI_NS1F_6thread17LinearCombinationISH_Li1EffLNS1K_9ScaleType4KindE0ELNS_15FloatRoundStyleE2ESH_EENS1_15EpilogueDefaultEEEEEvvEEEEvNT_6ParamsE)
        .other          _ZN7cutlass13device_kernelINS_4gemm6kernel13GemmUniversalIN4cute5tupleIJiiiiEEENS1_10collective13CollectiveMmaINS1_34MainloopSm90TmaGmmaWarpSpecializedILi3ENS5_IJNS4_1CILi1EEESB_SB_EEENS1_35KernelTmaWarpSpecializedCooperativeEEENS5_IJNSA_ILi128EEESF_SF_EEENS_6half_tENS5_IJlSB_lEEESH_SI_NS4_8TiledMMAINS4_8MMA_AtomIJNS4_4SM904GMMA26MMA_64x128x16_F32F16F16_SSILNSM_5MajorE0ELSO_0ELNSM_7ScaleInE1ELSP_1EEEEEENS4_6LayoutINS5_IJNSA_ILi2EEESB_SB_EEENS5_IJSB_NSA_ILi0EEESV_EEEEENS5_IJNS4_10UnderscoreESY_SY_EEEEENS4_13SM90_TMA_LOADENS4_14ComposedLayoutINS4_7SwizzleILi3ELi4ELi3EEENS4_18smem_ptr_flag_bitsILi16EEENSS_INS5_IJNSA_ILi8EEENSA_ILi64EEEEEENS5_IJS18_SB_EEEEEEEvNS4_8identityES11_S1C_vS1D_EENS_8epilogue10collective6detail29Sm90TmaWarpSpecializedAdapterINS1G_15DefaultEpilogueISH_SI_SI_NS1F_6thread17LinearCombinationISH_Li1EffLNS1K_9ScaleType4KindE0ELNS_15FloatRoundStyleE2ESH_EENS1_15EpilogueDefaultEEEEEvvEEEEvNT_6ParamsE,@"STO_CUDA_ENTRY STV_DEFAULT"
_ZN7cutlass13device_kernelINS_4gemm6kernel13GemmUniversalIN4cute5tupleIJiiiiEEENS1_10collective13CollectiveMmaINS1_34MainloopSm90TmaGmmaWarpSpecializedILi3ENS5_IJNS4_1CILi1EEESB_SB_EEENS1_35KernelTmaWarpSpecializedCooperativeEEENS5_IJNSA_ILi128EEESF_SF_EEENS_6half_tENS5_IJlSB_lEEESH_SI_NS4_8TiledMMAINS4_8MMA_AtomIJNS4_4SM904GMMA26MMA_64x128x16_F32F16F16_SSILNSM_5MajorE0ELSO_0ELNSM_7ScaleInE1ELSP_1EEEEEENS4_6LayoutINS5_IJNSA_ILi2EEESB_SB_EEENS5_IJSB_NSA_ILi0EEESV_EEEEENS5_IJNS4_10UnderscoreESY_SY_EEEEENS4_13SM90_TMA_LOADENS4_14ComposedLayoutINS4_7SwizzleILi3ELi4ELi3EEENS4_18smem_ptr_flag_bitsILi16EEENSS_INS5_IJNSA_ILi8EEENSA_ILi64EEEEEENS5_IJS18_SB_EEEEEEEvNS4_8identityES11_S1C_vS1D_EENS_8epilogue10collective6detail29Sm90TmaWarpSpecializedAdapterINS1G_15DefaultEpilogueISH_SI_SI_NS1F_6thread17LinearCombinationISH_Li1EffLNS1K_9ScaleType4KindE0ELNS_15FloatRoundStyleE2ESH_EENS1_15EpilogueDefaultEEEEEvvEEEEvNT_6ParamsE:
[----:B------:R-:W0:Y:S01]  /*0000*/  LDC R1, c[0x0][0x28] ;  /* 0x00000a00ff017b82 */ /* 0x000e220000000800 */
[----:B------:R-:W1:Y:S01]  /*0010*/  S2R R3, SR_TID.X ;  /* 0x0000000000037919 */ /* 0x000e620000002100 */
[----:B------:R-:W-:Y:S01]  /*0020*/  ELECT P0, URZ, PT ;  /* 0x00000000003f782f */ /* 0x000fe20003800000 */
[----:B------:R-:W-:Y:S01]  /*0030*/  BSSY B0, `(.L_x_0) ;  /* 0x000000f000007945 */ /* 0x000fe20003800000 */
[--C-:B-1----:R-:W-:Y:S02]  /*0040*/  SHF.R.U32.HI R0, RZ, 0x5, R3.reuse ;  /* 0x00000005ff007819 */ /* 0x102fe40000011603 */
[----:B------:R-:W-:-:S03]  /*0050*/  SHF.R.U32.HI R14, RZ, 0x7, R3 ;  /* 0x00000007ff0e7819 */ /* 0x000fc60000011603 */
[----:B------:R-:W1:Y:S04]  /*0060*/  SHFL.IDX PT, R4, R0, RZ, 0x1f ;  /* 0x00001fff00047589 */ /* 0x000e6800000e0000 */
[----:B------:R2:W3:Y:S01]  /*0070*/  SHFL.IDX PT, R10, R14, RZ, 0x1f ;  /* 0x00001fff0e0a7589 */ /* 0x0004e200000e0000 */
[----:B-1----:R-:W-:-:S13]  /*0080*/  ISETP.NE.OR P0, PT, R4, RZ, !P0 ;  /* 0x000000ff0400720c */ /* 0x002fda0004705670 */
[----:B0-23--:R-:W-:Y:S05]  /*0090*/  @P0 BRA `(.L_x_1) ;  /* 0x0000000000200947 */ /* 0x00dfea0003800000 */
[----:B------:R-:W-:Y:S02]  /*00a0*/  ULDC.64 UR4, c[0x0][0x198] ;  /* 0x0000660000047ab9 */ /* 0x000fe40000000a00 */
[----:B------:R-:W-:Y:S02]  /*00b0*/  UIADD3 UR6, UP0, UR4, 0xf0, URZ ;  /* 0x000000f004067890 */ /* 0x000fe4000ff1e03f */
[----:B------:R-:W-:Y:S02]  /*00c0*/  UIADD3 UR4, UP1, UR4, 0x1f0, URZ ;  /* 0x000001f004047890 */ /* 0x000fe4000ff3e03f */
[----:B------:R-:W-:Y:S02]  /*00d0*/  UIADD3.X UR7, URZ, UR5, URZ, UP0, !UPT ;  /* 0x000000053f077290 */ /* 0x000fe400087fe43f */
[----:B------:R-:W-:-:S07]  /*00e0*/  UIADD3.X UR5, URZ, UR5, URZ, UP1, !UPT ;  /* 0x000000053f057290 */ /* 0x000fce0008ffe43f */
[----:B------:R0:W-:Y:S02]  /*00f0*/  UTMACCTL.PF [UR6] ;  /* 0x00000000060079b9 */ /* 0x0001e40008040000 */
[----:B------:R0:W-:Y:S02]  /*0100*/  UTMACCTL.PF [UR4] ;  /* 0x00000000040079b9 */ /* 0x0001e40008040000 */
[----:B0-----:R-:W-:Y:S01]  /*0110*/  NOP ;  /* 0x0000000000007918 */ /* 0x001fe20000000000 */
.L_x_1:
[----:B------:R-:W-:Y:S05]  /*0120*/  BSYNC B0 ;  /* 0x0000000000007941 */ /* 0x000fea0003800000 */
.L_x_0:
[----:B------:R-:W0:Y:S02]  /*0130*/  SHFL.IDX PT, R2, R0, RZ, 0x1f ;  /* 0x00001fff00027589 */ /* 0x000e2400000e0000 */
[----:B0-----:R-:W-:-:S13]  /*0140*/  ISETP.NE.AND P0, PT, R2, RZ, PT ;  /* 0x000000ff0200720c */ /* 0x001fda0003f05270 */
[----:B------:R-:W-:Y:S05]  /*0150*/  @P0 BRA `(.L_x_2) ;  /* 0x0000000000500947 */ /* 0x000fea0003800000 */
[----:B------:R-:W0:Y:S01]  /*0160*/  S2UR UR8, SR_CgaCtaId ;  /* 0x00000000000879c3 */ /* 0x000e220000008800 */
[----:B------:R-:W-:Y:S01]  /*0170*/  UMOV UR4, 0x400 ;  /* 0x0000040000047882 */ /* 0x000fe20000000000 */
[----:B------:R-:W-:Y:S01]  /*0180*/  UMOV UR5, 0x1 ;  /* 0x0000000100057882 */ /* 0x000fe20000000000 */
[----:B------:R-:W-:Y:S01]  /*0190*/  UMOV UR6, 0x100 ;  /* 0x0000010000067882 */ /* 0x000fe20000000000 */
[----:B------:R-:W-:Y:S01]  /*01a0*/  ELECT P0, URZ, PT ;  /* 0x00000000003f782f */ /* 0x000fe20003800000 */
[----:B------:R-:W-:-:S04]  /*01b0*/  UIADD3 UR6, -UR6, 0x100000, URZ ;  /* 0x0010000006067890 */ /* 0x000fc8000fffe13f */
[----:B------:R-:W-:Y:S02]  /*01c0*/  USHF.L.U32 UR7, UR6, 0xb, URZ ;  /* 0x0000000b06077899 */ /* 0x000fe4000800063f */
[----:B------:R-:W-:Y:S02]  /*01d0*/  USHF.L.U32 UR6, UR6, 0x1, URZ ;  /* 0x0000000106067899 */ /* 0x000fe4000800063f */
[----:B0-----:R-:W-:Y:S02]  /*01e0*/  ULEA UR8, UR8, UR4, 0x18 ;  /* 0x0000000408087291 */ /* 0x001fe4000f8ec03f */
[----:B------:R-:W-:-:S04]  /*01f0*/  UIADD3 UR4, -UR5, 0x100000, URZ ;  /* 0x0010000005047890 */ /* 0x000fc8000fffe13f */
[----:B------:R-:W-:Y:S02]  /*0200*/  USHF.L.U32 UR5, UR4, 0xb, URZ ;  /* 0x0000000b04057899 */ /* 0x000fe4000800063f */
[----:B------:R-:W-:Y:S01]  /*0210*/  USHF.L.U32 UR4, UR4, 0x1, URZ ;  /* 0x0000000104047899 */ /* 0x000fe2000800063f */
[----:B------:R-:W0:Y:S11]  /*0220*/  FENCE.VIEW.ASYNC.S ;  /* 0x00000000000073c6 */ /* 0x000e360000000000 */
[----:B0-----:R0:W1:Y:S01]  /*0230*/  SYNCS.EXCH.64 URZ, [UR8], UR4 ;  /* 0x00000004083f75b2 */ /* 0x0010620008000100 */
[----:B------:R0:W2:Y:S01]  /*0240*/  SYNCS.EXCH.64 URZ, [UR8+0x18], UR6 ;  /* 0x00001806083f75b2 */ /* 0x0000a20008000100 */
[----:B------:R0:W3:Y:S01]  /*0250*/  SYNCS.EXCH.64 URZ, [UR8+0x8], UR4 ;  /* 0x00000804083f75b2 */ /* 0x0000e20008000100 */
[----:B------:R0:W4:Y:S01]  /*0260*/  SYNCS.EXCH.64 URZ, [UR8+0x20], UR6 ;  /* 0x00002006083f75b2 */ /* 0x0001220008000100 */
[----:B------:R0:W0:Y:S01]  /*0270*/  SYNCS.EXCH.64 URZ, [UR8+0x10], UR4 ;  /* 0x00001004083f75b2 */ /* 0x0000220008000100 */
[----:B------:R0:W0:Y:S01]  /*0280*/  SYNCS.EXCH.64 URZ, [UR8+0x28], UR6 ;  /* 0x00002806083f75b2 */ /* 0x0000220008000100 */
[----:B------:R-:W-:Y:S01]  /*0290*/  NOP ;  /* 0x0000000000007918 */ /* 0x000fe20000000000 */
.L_x_2:
[----:B------:R-:W5:Y:S01]  /*02a0*/  SHFL.IDX PT, R0, R0, RZ, 0x1f ;  /* 0x00001fff00007589 */ /* 0x000f6200000e0000 */
[----:B------:R-:W-:Y:S01]  /*02b0*/  ELECT P0, URZ, PT ;  /* 0x00000000003f782f */ /* 0x000fe20003800000 */
[----:B------:R-:W1:Y:S01]  /*02c0*/  LDC R2, c[0x0][0x65c] ;  /* 0x00019700ff027b82 */ /* 0x000e620000000800 */
[----:B------:R-:W-:Y:S01]  /*02d0*/  SHF.R.S32.HI R7, RZ, 0x1f, R4 ;  /* 0x0000001fff077819 */ /* 0x000fe20000011404 */
[----:B------:R-:W2:Y:S01]  /*02e0*/  S2R R5, SR_CTAID.Y ;  /* 0x0000000000057919 */ /* 0x000ea20000002600 */
[----:B0-----:R-:W-:Y:S01]  /*02f0*/  UMOV UR4, 0x20 ;  /* 0x0000002000047882 */ /* 0x001fe20000000000 */
[----:B------:R-:W-:Y:S01]  /*0300*/  NOP ;  /* 0x0000000000007918 */ /* 0x000fe20000000000 */
[----:B------:R-:W-:Y:S01]  /*0310*/  LEA.HI R7, R7, R4, RZ, 0x2 ;  /* 0x0000000407077211 */ /* 0x000fe200078f10ff */
[----:B------:R-:W0:Y:S01]  /*0320*/  S2R R6, SR_CTAID.X ;  /* 0x0000000000067919 */ /* 0x000e220000002500 */
[----:B------:R-:W-:Y:S01]  /*0330*/  ISETP.NE.AND P2, PT, R10, RZ, PT ;  /* 0x000000ff0a00720c */ /* 0x000fe20003f45270 */
[----:B------:R-:W-:Y:S01]  /*0340*/  NOP ;  /* 0x0000000000007918 */ /* 0x000fe20000000000 */
[----:B------:R-:W-:-:S02]  /*0350*/  LOP3.LUT R7, R7, 0xfffffffc, RZ, 0xc0, !PT ;  /* 0xfffffffc07077812 */ /* 0x000fc400078ec0ff */
[----:B-----5:R-:W-:Y:S02]  /*0360*/  ISETP.NE.OR P0, PT, R0, RZ, !P0 ;  /* 0x000000ff0000720c */ /* 0x020fe40004705670 */
[----:B-1----:R-:W-:-:S04]  /*0370*/  ISETP.NE.AND P3, PT, R2, 0x1, PT ;  /* 0x000000010200780c */ /* 0x002fc80003f65270 */
[----:B------:R-:W-:Y:S01]  /*0380*/  P2R R0, PR, RZ, 0x8 ;  /* 0x00000008ff007803 */ /* 0x000fe20000000000 */
[----:B------:R-:W-:Y:S01]  /*0390*/  IMAD.IADD R0, R4, 0x1, -R7 ;  /* 0x0000000104007824 */ /* 0x000fe200078e0a07 */
[----:B------:R-:W-:Y:S01]  /*03a0*/  LOP3.LUT R4, R3, 0x7f, RZ, 0xc0, !PT ;  /* 0x0000007f03047812 */ /* 0x000fe200078ec0ff */
[----:B------:R-:W-:-:S03]  /*03b0*/  IMAD.MOV.U32 R7, RZ, RZ, RZ ;  /* 0x000000ffff077224 */ /* 0x000fc600078e00ff */
[----:B------:R-:W-:Y:S01]  /*03c0*/  ISETP.NE.AND P1, PT, R0, 0x3, PT ;  /* 0x000000030000780c */ /* 0x000fe20003f25270 */
[----:B------:R-:W-:Y:S01]  /*03d0*/  VOTEU.ALL UP0, P0 ;  /* 0x00000000003f7886 */ /* 0x000fe20000000000 */
[----:B------:R-:W-:Y:S01]  /*03e0*/  VOTEU.ALL UP1, P0 ;  /* 0x00000000003f7886 */ /* 0x000fe20000020000 */
[----:B------:R-:W0:Y:S01]  /*03f0*/  @P3 LDC R17, c[0x0][0x10] ;  /* 0x00000400ff113b82 */ /* 0x000e220000000800 */
[----:B--2---:R-:W-:Y:S02]  /*0400*/  @P3 IMAD.MOV.U32 R8, RZ, RZ, R5 ;  /* 0x000000ffff083224 */ /* 0x004fe400078e0005 */
[----:B------:R-:W-:Y:S01]  /*0410*/  @!UP0 UMOV UR6, 0x400 ;  /* 0x0000040000068882 */ /* 0x000fe20000000000 */
[----:B------:R-:W-:-:S04]  /*0420*/  @!UP0 UIADD3 UR4, -UR4, 0x100000, URZ ;  /* 0x0010000004048890 */ /* 0x000fc8000fffe13f */
[----:B------:R-:W-:Y:S02]  /*0430*/  @!UP0 USHF.L.U32 UR5, UR4, 0xb, URZ ;  /* 0x0000000b04058899 */ /* 0x000fe4000800063f */
[----:B------:R-:W-:Y:S01]  /*0440*/  @!UP0 USHF.L.U32 UR4, UR4, 0x1, URZ ;  /* 0x0000000104048899 */ /* 0x000fe2000800063f */
[----:B------:R-:W-:Y:S01]  /*0450*/  @P3 IMAD.MOV.U32 R9, RZ, RZ, RZ ;  /* 0x000000ffff093224 */ /* 0x000fe200078e00ff */
[----:B------:R-:W1:Y:S08]  /*0460*/  @!UP0 S2UR UR7, SR_CgaCtaId ;  /* 0x00000000000789c3 */ /* 0x000e700000008800 */
[----:B------:R-:W2:Y:S01]  /*0470*/  @!P3 LDC R11, c[0x0][0xc] ;  /* 0x00000300ff0bbb82 */ /* 0x000ea20000000800 */
[----:B0-----:R-:W-:Y:S01]  /*0480*/  @P3 IMAD.WIDE.U32 R16, R6, R17, R8 ;  /* 0x0000001106103225 */ /* 0x001fe200078e0008 */
[----:B-1----:R-:W-:Y:S01]  /*0490*/  @!UP0 ULEA UR8, UR7, UR6, 0x18 ;  /* 0x0000000607088291 */ /* 0x002fe2000f8ec03f */
[----:B------:R-:W-:-:S02]  /*04a0*/  VOTEU.ALL UP0, P0 ;  /* 0x00000000003f7886 */ /* 0x000fc40000000000 */
[----:B------:R-:W-:Y:S01]  /*04b0*/  ULDC UR6, c[0x0][0xc] ;  /* 0x0000030000067ab9 */ /* 0x000fe20000000800 */
[----:B------:R-:W-:Y:S01]  /*04c0*/  ISETP.EQ.OR P0, PT, R0, RZ, !P1 ;  /* 0x000000ff0000720c */ /* 0x000fe20004f02670 */
[----:B------:R-:W-:-:S03]  /*04d0*/  ULDC UR7, c[0x0][0x10] ;  /* 0x0000040000077ab9 */ /* 0x000fc60000000800 */
[C---:B------:R-:W-:Y:S01]  /*04e0*/  ISETP.EQ.AND P0, PT, R10.reuse, RZ, P0 ;  /* 0x000000ff0a00720c */ /* 0x040fe20000702270 */
[----:B------:R-:W-:Y:S02]  /*04f0*/  VIADD R10, R10, 0xffffffff ;  /* 0xffffffff0a0a7836 */ /* 0x000fe40000000000 */
[----:B--2---:R-:W-:Y:S01]  /*0500*/  @!P3 IMAD.WIDE.U32 R8, R11, R5, R6 ;  /* 0x000000050b08b225 */ /* 0x004fe200078e0006 */
[----:B------:R-:W0:Y:S02]  /*0510*/  FENCE.VIEW.ASYNC.S ;  /* 0x00000000000073c6 */ /* 0x000e240000000000 */
[----:B0-----:R-:W3:Y:S01]  /*0520*/  @!UP0 SYNCS.EXCH.64 URZ, [UR8+0x40], UR4 ;  /* 0x00004004083f85b2 */ /* 0x001ee20008000100 */
[----:B------:R-:W-:Y:S01]  /*0530*/  SEL R18, RZ, 0x1, !P0 ;  /* 0x00000001ff127807 */ /* 0x000fe20004000000 */
[----:B------:R-:W-:Y:S01]  /*0540*/  @P3 IMAD.MOV.U32 R11, RZ, RZ, RZ ;  /* 0x000000ffff0b3224 */ /* 0x000fe200078e00ff */
[----:B------:R-:W-:Y:S01]  /*0550*/  ISETP.GE.U32.AND P1, PT, R10, 0x2, PT ;  /* 0x000000020a00780c */ /* 0x000fe20003f26070 */
[----:B------:R-:W-:-:S02]  /*0560*/  @!P3 IMAD.MOV.U32 R16, RZ, RZ, R8 ;  /* 0x000000ffff10b224 */ /* 0x000fc400078e0008 */
[----:B------:R-:W-:Y:S01]  /*0570*/  @P3 IMAD.IADD R17, R17, 0x1, R11 ;  /* 0x0000000111113824 */ /* 0x000fe200078e020b */
[----:B------:R-:W-:Y:S01]  /*0580*/  SEL R18, R18, 0x2, P1 ;  /* 0x0000000212127807 */ /* 0x000fe20000800000 */
[----:B------:R-:W-:Y:S01]  /*0590*/  @!P3 IMAD.MOV.U32 R17, RZ, RZ, R9 ;  /* 0x000000ffff11b224 */ /* 0x000fe200078e0009 */
[----:B------:R0:W3:Y:S01]  /*05a0*/  @!UP1 SYNCS.EXCH.64 URZ, [UR8+0x48], UR4 ;  /* 0x00004804083f95b2 */ /* 0x0000e20008000100 */
[----:B------:R-:W-:Y:S01]  /*05b0*/  NOP ;  /* 0x0000000000007918 */ /* 0x000fe20000000000 */
[----:B0-----:R-:W-:-:S03]  /*05c0*/  UIMAD.WIDE.U32 UR4, UR6, UR7, URZ ;  /* 0x00000007060472a5 */ /* 0x001fc6000f8e003f */
[----:B------:R-:W-:Y:S02]  /*05d0*/  ULDC UR6, c[0x0][0x14] ;  /* 0x0000050000067ab9 */ /* 0x000fe40000000800 */
[----:B------:R-:W-:Y:S02]  /*05e0*/  UIMAD.WIDE.U32 UR38, UR4, UR6, URZ ;  /* 0x00000006042672a5 */ /* 0x000fe4000f8e003f */
[----:B------:R-:W-:-:S04]  /*05f0*/  UIMAD UR41, UR5, UR6, URZ ;  /* 0x00000006052972a4 */ /* 0x000fc8000f8e023f */
[----:B------:R-:W-:Y:S01]  /*0600*/  UIADD3 UR41, UR39, UR41, URZ ;  /* 0x0000002927297290 */ /* 0x000fe2000fffe03f */
[----:B---34-:R-:W-:Y:S06]  /*0610*/  BAR.SYNC.DEFER_BLOCKING 0x0 ;  /* 0x0000000000007b1d */ /* 0x018fec0000010000 */
[----:B------:R-:W-:Y:S05]  /*0620*/  @!P2 BRA `(.L_x_3) ;  /* 0x000000600090a947 */ /* 0x000fea0003800000 */
[----:B------:R-:W-:-:S13]  /*0630*/  ISETP.GT.U32.AND P0, PT, R10, 0x1, PT ;  /* 0x000000010a00780c */ /* 0x000fda0003f04070 */
[----:B------:R-:W-:Y:S05]  /*0640*/  @P0 EXIT ;  /* 0x000000000000094d */ /* 0x000fea0003800000 */
[----:B------:R-:W-:Y:S01]  /*0650*/  ULDC.64 UR4, c[0x0][0x650] ;  /* 0x0001940000047ab9 */ /* 0x000fe20000000a00 */
[----:B------:R-:W-:Y:S01]  /*0660*/  PRMT R0, RZ, 0x7610, R0 ;  /* 0x00007610ff007816 */ /* 0x000fe20000000000 */
[----:B------:R-:W-:Y:S01]  /*0670*/  IMAD.MOV.U32 R101, RZ, RZ, -0x1 ;  /* 0xffffffffff657424 */ /* 0x000fe200078e00ff */
[----:B------:R-:W-:Y:S01]  /*0680*/  ISETP.GE.U32.AND P0, PT, R16, UR4, PT ;  /* 0x0000000410007c0c */ /* 0x000fe2000bf06070 */
[----:B------:R-:W-:Y:S02]  /*0690*/  IMAD.MOV.U32 R100, RZ, RZ, -0x1 ;  /* 0xffffffffff647424 */ /* 0x000fe400078e00ff */
[----:B------:R-:W-:Y:S01]  /*06a0*/  IMAD.MOV.U32 R99, RZ, RZ, -0x1 ;  /* 0xffffffffff637424 */ /* 0x000fe200078e00ff */
[----:B------:R-:W-:-:S13]  /*06b0*/  ISETP.GE.U32.AND.EX P0, PT, R17, UR5, PT, P0 ;  /* 0x0000000511007c0c */ /* 0x000fda000bf06100 */
[----:B------:R-:W-:Y:S05]  /*06c0*/  @P0 BRA `(.L_x_4) ;  /* 0x0000000400540947 */ /* 0x000fea0003800000 */
[----:B------:R-:W0:Y:S01]  /*06d0*/  LDC.64 R20, c[0x0][0x628] ;  /* 0x00018a00ff147b82 */ /* 0x000e220000000a00 */
[----:B------:R-:W-:Y:S02]  /*06e0*/  IMAD.MOV.U32 R8, RZ, RZ, R16 ;  /* 0x000000ffff087224 */ /* 0x000fe400078e0010 */
[----:B------:R-:W-:-:S05]  /*06f0*/  IMAD.MOV.U32 R9, RZ, RZ, R17 ;  /* 0x000000ffff097224 */ /* 0x000fca00078e0011 */
[----:B------:R-:W1:Y:S08]  /*0700*/  LDC R0, c[0x0][0x630] ;  /* 0x00018c00ff007b82 */ /* 0x000e700000000800 */
[----:B------:R-:W2:Y:S01]  /*0710*/  LDC.64 R22, c[0x0][0x620] ;  /* 0x00018800ff167b82 */ /* 0x000ea20000000a00 */
[----:B0-----:R-:W-:-:S04]  /*0720*/  ISETP.NE.U32.AND P0, PT, R20, RZ, PT ;  /* 0x000000ff1400720c */ /* 0x001fc80003f05070 */
[----:B------:R-:W-:-:S13]  /*0730*/  ISETP.NE.AND.EX P0, PT, R21, RZ, PT, P0 ;  /* 0x000000ff1500720c */ /* 0x000fda0003f05300 */
[----:B-12---:R-:W-:Y:S05]  /*0740*/  @!P0 BRA `(.L_x_5) ;  /* 0x0000000000288947 */ /* 0x006fea0003800000 */
[----:B------:R-:W0:Y:S02]  /*0750*/  LDC R13, c[0x0][0x634] ;  /* 0x00018d00ff0d7b82 */ /* 0x000e240000000800 */
[----:B0-----:R-:W-:-:S05]  /*0760*/  IADD3 R13, P0, R16, R13, RZ ;  /* 0x0000000d100d7210 */ /* 0x001fca0007f1e0ff */
[----:B------:R-:W-:-:S04]  /*0770*/  IMAD.X R15, RZ, RZ, R17, P0 ;  /* 0x000000ffff0f7224 */ /* 0x000fc800000e0611 */
[----:B------:R-:W-:-:S04]  /*0780*/  IMAD.WIDE.U32 R8, R15, R20, RZ ;  /* 0x000000140f087225 */ /* 0x000fc800078e00ff */
[----:B------:R-:W-:-:S04]  /*0790*/  IMAD.WIDE.U32 R10, P0, R13, R21, R8 ;  /* 0x000000150d0a7225 */ /* 0x000fc80007800008 */
[----:B------:R-:W-:-:S04]  /*07a0*/  IMAD.WIDE.U32 R8, R13, R20, RZ ;  /* 0x000000140d087225 */ /* 0x000fc800078e00ff */
[----:B------:R-:W-:Y:S01]  /*07b0*/  IMAD.X R13, RZ, RZ, RZ, P0 ;  /* 0x000000ffff0d7224 */ /* 0x000fe200000e06ff */
[----:B------:R-:W-:Y:S01]  /*07c0*/  IADD3 RZ, P0, R9, R10, RZ ;  /* 0x0000000a09ff7210 */ /* 0x000fe20007f1e0ff */
[----:B------:R-:W-:-:S04]  /*07d0*/  IMAD.MOV.U32 R12, RZ, RZ, R11 ;  /* 0x000000ffff0c7224 */ /* 0x000fc800078e000b */
[----:B------:R-:W-:-:S08]  /*07e0*/  IMAD.WIDE.U32.X R8, R15, R21, R12, P0 ;  /* 0x000000150f087225 */ /* 0x000fd000000e040c */
.L_x_5:
[-CC-:B------:R-:W-:Y:S01]  /*07f0*/  SHF.R.U64 R99, R8, R0.reuse, R9.reuse ;  /* 0x0000000008637219 */ /* 0x180fe20000001209 */
[----:B------:R-:W0:Y:S01]  /*0800*/  LDC R12, c[0x0][0x618] ;  /* 0x00018600ff0c7b82 */ /* 0x000e220000000800 */
[----:B------:R-:W-:Y:S01]  /*0810*/  SHF.R.U32.HI R7, RZ, R0, R9 ;  /* 0x00000000ff077219 */ /* 0x000fe20000011609 */
[----:B------:R-:W-:Y:S01]  /*0820*/  ULDC UR4, c[0x0][0x150] ;  /* 0x0000540000047ab9 */ /* 0x000fe20000000800 */
[----:B------:R-:W-:Y:S02]  /*0830*/  IADD3 R11, P0, RZ, -R99, RZ ;  /* 0x80000063ff0b7210 */ /* 0x000fe40007f1e0ff */
[----:B------:R-:W-:-:S03]  /*0840*/  I2FP.F32.U32 R0, R6 ;  /* 0x0000000600007245 */ /* 0x000fc60000201000 */
[----:B------:R-:W1:Y:S01]  /*0850*/  LDC.64 R30, c[0x0][0x640] ;  /* 0x00019000ff1e7b82 */ /* 0x000e620000000a00 */
[----:B------:R-:W-:Y:S02]  /*0860*/  IMAD.X R13, RZ, RZ, ~R7, P0 ;  /* 0x000000ffff0d7224 */ /* 0x000fe400000e0e07 */
[----:B------:R-:W-:Y:S01]  /*0870*/  FMUL R0, R0, UR4 ;  /* 0x0000000400007c20 */ /* 0x000fe20008400000 */
[----:B------:R-:W-:Y:S01]  /*0880*/  IMAD.WIDE.U32 R8, R11, R22, R16 ;  /* 0x000000160b087225 */ /* 0x000fe200078e0010 */
[----:B------:R-:W-:-:S03]  /*0890*/  ULDC UR4, c[0x0][0x154] ;  /* 0x0000550000047ab9 */ /* 0x000fc60000000800 */
[----:B------:R-:W-:Y:S01]  /*08a0*/  IMAD R10, R13, R22, RZ ;  /* 0x000000160d0a7224 */ /* 0x000fe200078e02ff */
[----:B------:R-:W2:Y:S01]  /*08b0*/  LDC R7, c[0x0][0x144] ;  /* 0x00005100ff077b82 */ /* 0x000ea20000000800 */
[----:B------:R-:W3:Y:S02]  /*08c0*/  F2I.U32.TRUNC.NTZ R0, R0 ;  /* 0x0000000000007305 */ /* 0x000ee4000020f000 */
[----:B------:R-:W-:-:S04]  /*08d0*/  IMAD R11, R11, R23, R10 ;  /* 0x000000170b0b7224 */ /* 0x000fc800078e020a */
[----:B------:R-:W-:Y:S01]  /*08e0*/  IMAD.IADD R9, R9, 0x1, R11 ;  /* 0x0000000109097824 */ /* 0x000fe200078e020b */
[----:B------:R-:W4:Y:S01]  /*08f0*/  LDC R24, c[0x0][0x608] ;  /* 0x00018200ff187b82 */ /* 0x000f220000000800 */
[----:B------:R-:W-:-:S03]  /*0900*/  IMAD.MOV.U32 R11, RZ, RZ, -0x1 ;  /* 0xffffffffff0b7424 */ /* 0x000fc600078e00ff */
[-CC-:B0-----:R-:W-:Y:S02]  /*0910*/  SHF.R.U64 R22, R8, R12.reuse, R9.reuse ;  /* 0x0000000c08167219 */ /* 0x181fe40000001209 */
[----:B------:R-:W-:Y:S02]  /*0920*/  I2FP.F32.U32 R8, R5 ;  /* 0x0000000500087245 */ /* 0x000fe40000201000 */
[----:B------:R-:W0:Y:S01]  /*0930*/  LDC R28, c[0x0][0x658] ;  /* 0x00019600ff1c7b82 */ /* 0x000e220000000800 */
[----:B-1----:R-:W-:Y:S01]  /*0940*/  ISETP.NE.U32.AND P0, PT, R30, RZ, PT ;  /* 0x000000ff1e00720c */ /* 0x002fe20003f05070 */
[----:B---3--:R-:W-:Y:S02]  /*0950*/  IMAD.MOV R10, RZ, RZ, -R0 ;  /* 0x000000ffff0a7224 */ /* 0x008fe400078e0a00 */
[----:B------:R-:W-:Y:S01]  /*0960*/  FMUL R8, R8, UR4 ;  /* 0x0000000408087c20 */ /* 0x000fe20008400000 */
[----:B------:R-:W-:Y:S02]  /*0970*/  SHF.R.U32.HI R9, RZ, R12, R9 ;  /* 0x0000000cff097219 */ /* 0x000fe40000011609 */
[----:B------:R-:W-:Y:S01]  /*0980*/  ISETP.NE.AND.EX P0, PT, R31, RZ, PT, P0 ;  /* 0x000000ff1f00720c */ /* 0x000fe20003f05300 */
[----:B------:R1:W3:Y:S01]  /*0990*/  F2I.U32.TRUNC.NTZ R15, R8 ;  /* 0x00000008000f7305 */ /* 0x0002e2000020f000 */
[----:B------:R-:W1:Y:S01]  /*09a0*/  LDC R20, c[0x0][0x148] ;  /* 0x00005200ff147b82 */ /* 0x000e620000000800 */
[----:B--2---:R-:W-:-:S07]  /*09b0*/  IMAD R0, R7, R10, R6 ;  /* 0x0000000a07007224 */ /* 0x004fce00078e0206 */
[----:B------:R-:W2:Y:S01]  /*09c0*/  LDC R26, c[0x0][0x600] ;  /* 0x00018000ff1a7b82 */ /* 0x000ea20000000800 */
[-CC-:B----4-:R-:W-:Y:S02]  /*09d0*/  SHF.R.U64 R32, R22, R24.reuse, R9.reuse ;  /* 0x0000001816207219 */ /* 0x190fe40000001209 */
[----:B------:R-:W-:Y:S01]  /*09e0*/  SHF.R.U32.HI R7, RZ, R24, R9 ;  /* 0x00000018ff077219 */ /* 0x000fe20000011609 */
[----:B------:R-:W-:-:S04]  /*09f0*/  IMAD.MOV.U32 R9, RZ, RZ, 0x1 ;  /* 0x00000001ff097424 */ /* 0x000fc800078e00ff */
[----:B------:R-:W4:Y:S01]  /*0a00*/  LDC R21, c[0x0][0x648] ;  /* 0x00019200ff157b82 */ /* 0x000f220000000800 */
[-C--:B0-----:R-:W-:Y:S02]  /*0a10*/  SHF.L.U32 R6, R11, R28.reuse, RZ ;  /* 0x0000001c0b067219 */ /* 0x081fe400000006ff */
[--C-:B------:R-:W-:Y:S02]  /*0a20*/  SHF.R.U64 R24, R32, R28, R7.reuse ;  /* 0x0000001c20187219 */ /* 0x100fe40000001207 */
[----:B------:R-:W-:Y:S02]  /*0a30*/  LOP3.LUT R13, RZ, R6, RZ, 0x33, !PT ;  /* 0x00000006ff0d7212 */ /* 0x000fe400078e33ff */
[-C--:B------:R-:W-:Y:S01]  /*0a40*/  SHF.R.U32.HI R7, RZ, R28.reuse, R7 ;  /* 0x0000001cff077219 */ /* 0x080fe20000011607 */
[----:B------:R-:W0:Y:S01]  /*0a50*/  LDC R23, c[0x0][0x638] ;  /* 0x00018e00ff177b82 */ /* 0x000e220000000800 */
[----:B------:R-:W-:Y:S01]  /*0a60*/  SHF.L.U32 R12, R9, R28, RZ ;  /* 0x0000001c090c7219 */ /* 0x000fe200000006ff */
[----:B------:R-:W-:-:S06]  /*0a70*/  IMAD.MOV.U32 R6, RZ, RZ, R24 ;  /* 0x000000ffff067224 */ /* 0x000fcc00078e0018 */
[----:B------:R-:W0:Y:S01]  /*0a80*/  LDC R101, c[0x0][0x610] ;  /* 0x00018400ff657b82 */ /* 0x000e220000000800 */
[----:B-1-3--:R-:W-:Y:S05]  /*0a90*/  @!P0 BRA `(.L_x_6) ;  /* 0x0000000000288947 */ /* 0x00afea0003800000 */
[----:B------:R-:W1:Y:S02]  /*0aa0*/  LDC R11, c[0x0][0x64c] ;  /* 0x00019300ff0b7b82 */ /* 0x000e640000000800 */
[----:B-1----:R-:W-:-:S05]  /*0ab0*/  IADD3 R11, P0, R24, R11, RZ ;  /* 0x0000000b180b7210 */ /* 0x002fca0007f1e0ff */
        /* <DEDUP_REMOVED lines=8> */
.L_x_6:
[----:B----4-:R-:W-:Y:S01]  /*0b40*/  SHF.R.U64 R6, R6, R21, R7 ;  /* 0x0000001506067219 */ /* 0x010fe20000001207 */
[----:B--2---:R-:W-:Y:S01]  /*0b50*/  VIADD R7, R26, 0xffffffff ;  /* 0xffffffff1a077836 */ /* 0x004fe20000000000 */
[----:B------:R-:W-:Y:S01]  /*0b60*/  LOP3.LUT R13, R32, R13, RZ, 0xc0, !PT ;  /* 0x0000000d200d7212 */ /* 0x000fe200078ec0ff */
[----:B------:R-:W-:Y:S02]  /*0b70*/  IMAD.MOV R15, RZ, RZ, -R15 ;  /* 0x000000ffff0f7224 */ /* 0x000fe400078e0a0f */
[----:B------:R-:W-:Y:S02]  /*0b80*/  IMAD.MOV R8, RZ, RZ, -R6 ;  /* 0x000000ffff087224 */ /* 0x000fe400078e0a06 */
[----:B------:R-:W-:Y:S01]  /*0b90*/  IMAD R13, R12, R6, R13 ;  /* 0x000000060c0d7224 */ /* 0x000fe200078e020d */
[----:B------:R-:W-:Y:S01]  /*0ba0*/  LOP3.LUT R6, R22, R7, RZ, 0xc0, !PT ;  /* 0x0000000716067212 */ /* 0x000fe200078ec0ff */
[----:B------:R-:W-:Y:S02]  /*0bb0*/  @P3 IMAD R0, R20, R15, R5 ;  /* 0x0000000f14003224 */ /* 0x000fe400078e0205 */
[----:B0-----:R-:W-:-:S02]  /*0bc0*/  IMAD R5, R8, R23, R24 ;  /* 0x0000001708057224 */ /* 0x001fc400078e0218 */
[----:B------:R-:W-:Y:S02]  /*0bd0*/  IMAD R101, R13, R101, R0 ;  /* 0x000000650d657224 */ /* 0x000fe400078e0200 */
[----:B------:R-:W-:Y:S02]  /*0be0*/  IMAD R6, R5, R26, R6 ;  /* 0x0000001a05067224 */ /* 0x000fe400078e0206 */
[----:B------:R-:W-:-:S03]  /*0bf0*/  IMAD.MOV.U32 R0, RZ, RZ, 0x1 ;  /* 0x00000001ff007424 */ /* 0x000fc600078e00ff */
[----:B------:R-:W-:Y:S02]  /*0c00*/  SEL R100, R6, R101, !P3 ;  /* 0x0000006506647207 */ /* 0x000fe40005800000 */
[----:B------:R-:W-:-:S07]  /*0c10*/  SEL R101, R101, R6, !P3 ;  /* 0x0000000665657207 */ /* 0x000fce0005800000 */
.L_x_4:
[----:B------:R-:W-:-:S08]  /*0c20*/  NOP ;  /* 0x0000000000007918 */ /* 0x000fd00000000000 */
[----:B------:R-:W0:Y:S02]  /*0c30*/  USETMAXREG.TRY_ALLOC.CTAPOOL UP0, 0xe8 ;  /* 0x000000e8000079c8 */ /* 0x000e240008000600 */
[----:B0-----:R-:W-:-:S13]  /*0c40*/  PLOP3.LUT P0, PT, PT, PT, UP0, 0x80, 0x0 ;  /* 0x000000000000781c */ /* 0x001fda0003f0f008 */
[----:B------:R-:W-:Y:S05]  /*0c50*/  @!P0 BRA `(.L_x_4) ;  /* 0xfffffffc00f08947 */ /* 0x000fea000383ffff */
[----:B------:R-:W-:Y:S01]  /*0c60*/  ULDC.64 UR4, c[0x0][0x598] ;  /* 0x0001660000047ab9 */ /* 0x000fe20000000a00 */
[----:B------:R-:W-:Y:S01]  /*0c70*/  ULDC.64 UR36, c[0x0][0x208] ;  /* 0x0000820000247ab9 */ /* 0x000fe20000000a00 */
[----:B------:R-:W-:-:S04]  /*0c80*/  ISETP.NE.U32.AND P0, PT, RZ, UR4, PT ;  /* 0x00000004ff007c0c */ /* 0x000fc8000bf05070 */
[----:B------:R-:W-:-:S13]  /*0c90*/  ISETP.NE.AND.EX P0, PT, RZ, UR5, PT, P0 ;  /* 0x00000005ff007c0c */ /* 0x000fda000bf05300 */
[----:B------:R-:W-:Y:S05]  /*0ca0*/  @!P0 BRA `(.L_x_7) ;  /* 0x00000000001c8947 */ /* 0x000fea0003800000 */
[----:B------:R-:W0:Y:S02]  /*0cb0*/  LDC.64 R6, c[0x0][0x598] ;  /* 0x00016600ff067b82 */ /* 0x000e240000000a00 */
[----:B0-----:R-:W2:Y:S02]  /*0cc0*/  LDG.E.64 R6, desc[UR36][R6.64] ;  /* 0x0000002406067981 */ /* 0x001ea4000c1e1b00 */
[----:B--2---:R-:W-:-:S04]  /*0cd0*/  ISETP.NE.U32.AND P0, PT, R6, RZ, PT ;  /* 0x000000ff0600720c */ /* 0x004fc80003f05070 */
[----:B------:R-:W-:-:S13]  /*0ce0*/  ISETP.NE.AND.EX P0, PT, R7, RZ, PT, P0 ;  /* 0x000000ff0700720c */ /* 0x000fda0003f05300 */
[----:B------:R-:W-:Y:S05]  /*0cf0*/  @!P0 BRA `(.L_x_7) ;  /* 0x0000000000088947 */ /* 0x000fea0003800000 */
[----:B------:R0:W5:Y:S01]  /*0d00*/  LD.E R19, desc[UR36][R6.64] ;  /* 0x0000002406137980 */ /* 0x000162000c101900 */
[----:B------:R-:W-:Y:S05]  /*0d10*/  BRA `(.L_x_8) ;  /* 0x0000000000247947 */ /* 0x000fea0003800000 */
.L_x_7:
[----:B------:R-:W-:Y:S02]  /*0d20*/  ULDC.64 UR4, c[0x0][0x588] ;  /* 0x0001620000047ab9 */ /* 0x000fe40000000a00 */
[----:B------:R-:W-:-:S04]  /*0d30*/  ISETP.NE.U32.AND P0, PT, RZ, UR4, PT ;  /* 0x00000004ff007c0c */ /* 0x000fc8000bf05070 */
[----:B------:R-:W-:-:S13]  /*0d40*/  ISETP.NE.AND.EX P0, PT, RZ, UR5, PT, P0 ;  /* 0x00000005ff007c0c */ /* 0x000fda000bf05300 */
[----:B------:R-:W-:Y:S05]  /*0d50*/  @!P0 BRA `(.L_x_9) ;  /* 0x00000000000c8947 */ /* 0x000fea0003800000 */
[----:B------:R-:W0:Y:S02]  /*0d60*/  LDC.64 R6, c[0x0][0x588] ;  /* 0x00016200ff067b82 */ /* 0x000e240000000a00 */
[----:B0-----:R1:W5:Y:S01]  /*0d70*/  LDG.E R19, desc[UR36][R6.64] ;  /* 0x0000002406137981 */ /* 0x001362000c1e1900 */
[----:B------:R-:W-:Y:S05]  /*0d80*/  BRA `(.L_x_8) ;  /* 0x0000000000087947 */ /* 0x000fea0003800000 */
.L_x_9:
[----:B------:R-:W-:Y:S02]  /*0d90*/  ULDC UR4, c[0x0][0x580] ;  /* 0x0001600000047ab9 */ /* 0x000fe40000000800 */
[----:B------:R-:W-:-:S07]  /*0da0*/  IMAD.U32 R19, RZ, RZ, UR4 ;  /* 0x00000004ff137e24 */ /* 0x000fce000f8e00ff */
.L_x_8:
[----:B------:R-:W-:Y:S02]  /*0db0*/  ULDC.64 UR4, c[0x0][0x5a0] ;  /* 0x0001680000047ab9 */ /* 0x000fe40000000a00 */
[----:B------:R-:W-:-:S04]  /*0dc0*/  ISETP.NE.U32.AND P0, PT, RZ, UR4, PT ;  /* 0x00000004ff007c0c */ /* 0x000fc8000bf05070 */
[----:B------:R-:W-:-:S13]  /*0dd0*/  ISETP.NE.AND.EX P0, PT, RZ, UR5, PT, P0 ;  /* 0x00000005ff007c0c */ /* 0x000fda000bf05300 */
[----:B------:R-:W-:Y:S05]  /*0de0*/  @!P0 BRA `(.L_x_10) ;  /* 0x00000000001c8947 */ /* 0x000fea0003800000 */
[----:B01----:R-:W0:Y:S02]  /*0df0*/  LDC.64 R6, c[0x0][0x5a0] ;  /* 0x00016800ff067b82 */ /* 0x003e240000000a00 */
[----:B0-----:R-:W2:Y:S02]  /*0e00*/  LDG.E.64 R6, desc[UR36][R6.64] ;  /* 0x0000002406067981 */ /* 0x001ea4000c1e1b00 */
[----:B--2---:R-:W-:-:S04]  /*0e10*/  ISETP.NE.U32.AND P0, PT, R6, RZ, PT ;  /* 0x000000ff0600720c */ /* 0x004fc80003f05070 */
[----:B------:R-:W-:-:S13]  /*0e20*/  ISETP.NE.AND.EX P0, PT, R7, RZ, PT, P0 ;  /* 0x000000ff0700720c */ /* 0x000fda0003f05300 */
[----:B------:R-:W-:Y:S05]  /*0e30*/  @!P0 BRA `(.L_x_10) ;  /* 0x0000000000088947 */ /* 0x000fea0003800000 */
[----:B------:R0:W5:Y:S01]  /*0e40*/  LD.E R88, desc[UR36][R6.64] ;  /* 0x0000002406587980 */ /* 0x000162000c101900 */
[----:B------:R-:W-:Y:S05]  /*0e50*/  BRA `(.L_x_11) ;  /* 0x0000000000247947 */ /* 0x000fea0003800000 */
.L_x_10:
[----:B------:R-:W-:Y:S02]  /*0e60*/  ULDC.64 UR4, c[0x0][0x590] ;  /* 0x0001640000047ab9 */ /* 0x000fe40000000a00 */
[----:B------:R-:W-:-:S04]  /*0e70*/  ISETP.NE.U32.AND P0, PT, RZ, UR4, PT ;  /* 0x00000004ff007c0c */ /* 0x000fc8000bf05070 */
[----:B------:R-:W-:-:S13]  /*0e80*/  ISETP.NE.AND.EX P0, PT, RZ, UR5, PT, P0 ;  /* 0x00000005ff007c0c */ /* 0x000fda000bf05300 */
[----:B------:R-:W-:Y:S05]  /*0e90*/  @!P0 BRA `(.L_x_12) ;  /* 0x00000000000c8947 */ /* 0x000fea0003800000 */
[----:B------:R-:W2:Y:S02]  /*0ea0*/  LDC.64 R88, c[0x0][0x590] ;  /* 0x00016400ff587b82 */ /* 0x000ea40000000a00 */
[----:B--2---:R2:W5:Y:S01]  /*0eb0*/  LDG.E R88, desc[UR36][R88.64] ;  /* 0x0000002458587981 */ /* 0x004562000c1e1900 */
[----:B------:R-:W-:Y:S05]  /*0ec0*/  BRA `(.L_x_11) ;  /* 0x0000000000087947 */ /* 0x000fea0003800000 */
.L_x_12:
[----:B------:R-:W-:Y:S02]  /*0ed0*/  ULDC UR4, c[0x0][0x584] ;  /* 0x0001610000047ab9 */ /* 0x000fe40000000800 */
[----:B------:R-:W-:-:S07]  /*0ee0*/  IMAD.U32 R88, RZ, RZ, UR4 ;  /* 0x00000004ff587e24 */ /* 0x000fce000f8e00ff */
.L_x_11:
[----:B------:R-:W-:-:S13]  /*0ef0*/  LOP3.LUT P0, RZ, R0, 0xff, RZ, 0xc0, !PT ;  /* 0x000000ff00ff7812 */ /* 0x000fda000780c0ff */
[----:B------:R-:W-:Y:S05]  /*0f00*/  @!P0 EXIT ;  /* 0x000000000000894d */ /* 0x000fea0003800000 */
[----:B------:R-:W3:Y:S01]  /*0f10*/  LDC R90, c[0x0][0x658] ;  /* 0x00019600ff5a7b82 */ /* 0x000ee20000000800 */
[----:B------:R-:W-:Y:S01]  /*0f20*/  ULDC.64 UR6, c[0x0][0x288] ;  /* 0x0000a20000067ab9 */ /* 0x000fe20000000a00 */
[----:B------:R-:W-:Y:S01]  /*0f30*/  LOP3.LUT R14, R14, 0x1, RZ, 0xc0, !PT ;  /* 0x000000010e0e7812 */ /* 0x000fe200078ec0ff */
[----:B------:R-:W-:Y:S01]  /*0f40*/  UIADD3 UR4, UR7, 0x7f, URZ ;  /* 0x0000007f07047890 */ /* 0x000fe2000fffe03f */
[----:B------:R-:W-:Y:S01]  /*0f50*/  SHF.R.U32.HI R0, RZ, 0x2, R3 ;  /* 0x00000002ff007819 */ /* 0x000fe20000011603 */
[----:B01----:R-:W-:Y:S01]  /*0f60*/  IMAD.MOV.U32 R7, RZ, RZ, -0x1 ;  /* 0xffffffffff077424 */ /* 0x003fe200078e00ff */
[----:B------:R-:W-:Y:S01]  /*0f70*/  SHF.R.U32.HI R4, RZ, 0x1, R4 ;  /* 0x00000001ff047819 */ /* 0x000fe20000011604 */
[----:B------:R-:W-:Y:S01]  /*0f80*/  USHF.R.S32.HI UR5, URZ, 0x1f, UR4 ;  /* 0x0000001f3f057899 */ /* 0x000fe20008011404 */
[----:B------:R-:W0:Y:S01]  /*0f90*/  LDC.64 R92, c[0x0][0x5c8] ;  /* 0x00017200ff5c7b82 */ /* 0x000e220000000a00 */
[----:B------:R-:W-:Y:S01]  /*0fa0*/  IMAD.SHL.U32 R5, R14, 0x40, RZ ;  /* 0x000000400e057824 */ /* 0x000fe200078e00ff */
[----:B------:R-:W-:Y:S01]  /*0fb0*/  LOP3.LUT R0, R0, 0x7, RZ, 0xc0, !PT ;  /* 0x0000000700007812 */ /* 0x000fe200078ec0ff */
[----:B------:R-:W-:Y:S01]  /*0fc0*/  ULEA.HI UR5, UR5, UR4, URZ, 0x7 ;  /* 0x0000000405057291 */ /* 0x000fe2000f8f383f */
[----:B------:R-:W-:Y:S01]  /*0fd0*/  LOP3.LUT R23, R4, 0x30, RZ, 0xc0, !PT ;  /* 0x0000003004177812 */ /* 0x000fe200078ec0ff */
[----:B------:R-:W-:Y:S01]  /*0fe0*/  IMAD.MOV.U32 R9, RZ, RZ, 0x1 ;  /* 0x00000001ff097424 */ /* 0x000fe200078e00ff */
[--C-:B------:R-:W-:Y:S01]  /*0ff0*/  LOP3.LUT R22, R5, 0x40, R0.reuse, 0xe2, !PT ;  /* 0x0000004005167812 */ /* 0x100fe200078ee200 */
[----:B------:R-:W-:Y:S01]  /*1000*/  USHF.R.S32.HI UR43, URZ, 0x7, UR5 ;  /* 0x000000073f2b7899 */ /* 0x000fe20008011405 */
[----:B------:R-:W1:Y:S01]  /*1010*/  LDC R95, c[0x0][0x600] ;  /* 0x00018000ff5f7b82 */ /* 0x000e620000000800 */
[-C--:B------:R-:W-:Y:S01]  /*1020*/  IADD3 R5, RZ, -R23.reuse, -R0 ;  /* 0x80000017ff057210 */ /* 0x080fe20007ffe800 */
[----:B------:R-:W-:Y:S01]  /*1030*/  IMAD.U32 R6, RZ, RZ, UR6 ;  /* 0x00000006ff067e24 */ /* 0x000fe2000f8e00ff */
[C---:B--2---:R-:W-:Y:S01]  /*1040*/  LOP3.LUT R89, R3.reuse, 0x3, RZ, 0xc0, !PT ;  /* 0x0000000303597812 */ /* 0x044fe200078ec0ff */
[----:B------:R-:W-:Y:S01]  /*1050*/  UISETP.LT.AND UP0, UPT, UR43, 0x1, UPT ;  /* 0x000000012b00788c */ /* 0x000fe2000bf01270 */
[----:B------:R-:W-:Y:S01]  /*1060*/  LOP3.LUT R94, R3, 0x80, RZ, 0xc0, !PT ;  /* 0x00000080035e7812 */ /* 0x000fe200078ec0ff */
[----:B------:R-:W-:Y:S01]  /*1070*/  IMAD R5, R14, -0x40, R5 ;  /* 0xffffffc00e057824 */ /* 0x000fe200078e0205 */
[----:B------:R-:W-:Y:S01]  /*1080*/  ULDC UR4, c[0x0][0x284] ;  /* 0x0000a10000047ab9 */ /* 0x000fe20000000800 */
[-C--:B---3--:R-:W-:Y:S01]  /*1090*/  SHF.L.U32 R7, R7, R90.reuse, RZ ;  /* 0x0000005a07077219 */ /* 0x088fe200000006ff */
[----:B------:R-:W-:Y:S01]  /*10a0*/  USEL UR44, UR43, 0x1, UP0 ;  /* 0x000000012b2c7887 */ /* 0x000fe20008000000 */
[----:B------:R-:W-:Y:S01]  /*10b0*/  LOP3.LUT R22, R22, R23, RZ, 0xfc, !PT ;  /* 0x0000001716167212 */ /* 0x000fe200078efcff */
[----:B------:R-:W-:Y:S01]  /*10c0*/  IMAD R89, R89, -0x2, R6 ;  /* 0xfffffffe59597824 */ /* 0x000fe200078e0206 */
[----:B------:R-:W-:Y:S01]  /*10d0*/  SHF.L.U32 R90, R9, R90, RZ ;  /* 0x0000005a095a7219 */ /* 0x000fe200000006ff */
[----:B------:R-:W-:Y:S01]  /*10e0*/  VIADD R97, R5, UR4 ;  /* 0x0000000405617c36 */ /* 0x000fe20008000000 */
[----:B------:R-:W-:Y:S01]  /*10f0*/  LOP3.LUT R98, R18, 0x1, RZ, 0xfc, !PT ;  /* 0x0000000112627812 */ /* 0x000fe200078efcff */
[----:B------:R-:W-:Y:S01]  /*1100*/  IMAD.MOV.U32 R23, RZ, RZ, RZ ;  /* 0x000000ffff177224 */ /* 0x000fe200078e00ff */
[C---:B0-----:R-:W-:Y:S01]  /*1110*/  SHF.L.U64.HI R91, R92.reuse, 0x3, R93 ;  /* 0x000000035c5b7819 */ /* 0x041fe2000001025d */
[----:B------:R-:W-:Y:S01]  /*1120*/  IMAD.SHL.U32 R92, R92, 0x8, RZ ;  /* 0x000000085c5c7824 */ /* 0x000fe200078e00ff */
[----:B------:R-:W-:Y:S01]  /*1130*/  SHF.R.U32.HI R94, RZ, 0x7, R94 ;  /* 0x00000007ff5e7819 */ /* 0x000fe2000001165e */
[----:B------:R-:W-:Y:S01]  /*1140*/  IMAD.SHL.U32 R93, R3, 0x2, RZ ;  /* 0x00000002035d7824 */ /* 0x000fe200078e00ff */
[----:B------:R-:W-:Y:S01]  /*1150*/  LOP3.LUT R96, RZ, R7, RZ, 0x33, !PT ;  /* 0x00000007ff607212 */ /* 0x000fe200078e33ff */
[----:B------:R-:W-:Y:S01]  /*1160*/  UIADD3 UR44, UR43, -UR44, URZ ;  /* 0x8000002c2b2c7290 */ /* 0x000fe2000fffe03f */
[----:B------:R-:W-:Y:S01]  /*1170*/  UMOV UR40, URZ ;  /* 0x0000003f00287c82 */ /* 0x000fe20008000000 */
[----:B-1----:R-:W-:Y:S01]  /*1180*/  VIADD R95, R95, 0xffffffff ;  /* 0xffffffff5f5f7836 */ /* 0x002fe20000000000 */
[----:B------:R-:W-:-:S09]  /*1190*/  UMOV UR42, URZ ;  /* 0x0000003f002a7c82 */ /* 0x000fd20008000000 */
.L_x_158:
[----:B0-----:R-:W0:Y:S01]  /*11a0*/  SHFL.IDX PT, R0, R94, RZ, 0x1f ;  /* 0x00001fff5e007589 */ /* 0x001e2200000e0000 */
[----:B-1----:R-:W1:Y:S01]  /*11b0*/  S2UR UR7, SR_CgaCtaId ;  /* 0x00000000000779c3 */ /* 0x002e620000008800 */
[----:B------:R-:W-:Y:S01]  /*11c0*/  UMOV UR6, 0x400 ;  /* 0x0000040000067882 */ /* 0x000fe20000000000 */
[----:B0-----:R-:W-:Y:S01]  /*11d0*/  R2UR UR4, R0 ;  /* 0x00000000000472ca */ /* 0x001fe200000e0000 */
[----:B-1----:R-:W-:-:S12]  /*11e0*/  ULEA UR46, UR7, UR6, 0x18 ;  /* 0x00000006072e7291 */ /* 0x002fd8000f8ec03f */
[----:B------:R-:W-:-:S04]  /*11f0*/  ULEA.HI UR5, UR4, UR4, URZ, 0x1 ;  /* 0x0000000404057291 */ /* 0x000fc8000f8f083f */
[----:B------:R-:W-:-:S04]  /*1200*/  ULOP3.LUT UR5, UR5, 0x7fffe, URZ, 0xc0, !UPT ;  /* 0x0007fffe05057892 */ /* 0x000fc8000f8ec03f */
[----:B------:R-:W-:-:S03]  /*1210*/  UIADD3 UR5, UR4, -UR5, URZ ;  /* 0x8000000504057290 */ /* 0x000fc6000fffe03f */
[----:B------:R-:W-:Y:S01]  /*1220*/  ULDC UR4, c[0x0][0x28c] ;  /* 0x0000a30000047ab9 */ /* 0x000fe20000000800 */
[----:B------:R-:W-:Y:S01]  /*1230*/  ULEA UR5, UR5, UR46, 0xd ;  /* 0x0000002e05057291 */ /* 0x000fe2000f8e683f */
[----:B------:R-:W-:-:S03]  /*1240*/  ISETP.LT.AND P0, PT, RZ, UR4, PT ;  /* 0x00000004ff007c0c */ /* 0x000fc6000bf01270 */
[----:B------:R-:W-:-:S04]  /*1250*/  UIADD3 UR5, UR5, 0x100, URZ ;  /* 0x0000010005057890 */ /* 0x000fc8000fffe03f */
[----:B------:R-:W-:-:S04]  /*1260*/  USHF.R.U32.HI UR5, URZ, 0x4, UR5 ;  /* 0x000000043f057899 */ /* 0x000fc80008011605 */
[----:B------:R-:W-:-:S04]  /*1270*/  ULOP3.LUT UR5, UR5, 0x3fff, URZ, 0xc0, !UPT ;  /* 0x00003fff05057892 */ /* 0x000fc8000f8ec03f */
[----:B------:R-:W-:Y:S01]  /*1280*/  ULOP3.LUT UR45, UR5, 0x10000, URZ, 0xfc, !UPT ;  /* 0x00010000052d7892 */ /* 0x000fe2000f8efc3f */
[----:B--2345:R-:W-:Y:S11]  /*1290*/  @P0 BRA `(.L_x_13) ;  /* 0x0000000000400947 */ /* 0x03cff60003800000 */
[----:B------:R-:W-:Y:S01]  /*12a0*/  MOV R0, 0x0 ;  /* 0x0000000000007802 */ /* 0x000fe20000000f00 */
[----:B------:R-:W-:Y:S01]  /*12b0*/  ULDC.64 UR4, c[0x4][0x68] ;  /* 0x01001a0000047ab9 */ /* 0x000fe20000000a00 */
[----:B------:R-:W-:Y:S01]  /*12c0*/  ULDC.64 UR6, c[0x4][0x8] ;  /* 0x0100020000067ab9 */ /* 0x000fe20000000a00 */
[----:B------:R-:W-:Y:S01]  /*12d0*/  IMAD.U32 R4, RZ, RZ, UR4 ;  /* 0x00000004ff047e24 */ /* 0x000fe2000f8e00ff */
[----:B------:R0:W1:Y:S01]  /*12e0*/  LDC.64 R14, c[0x4][R0] ;  /* 0x01000000000e7b82 */ /* 0x0000620000000a00 */
[----:B------:R-:W-:Y:S01]  /*12f0*/  IMAD.U32 R5, RZ, RZ, UR5 ;  /* 0x00000005ff057e24 */ /* 0x000fe2000f8e00ff */
[----:B------:R-:W-:Y:S01]  /*1300*/  ULDC.64 UR4, c[0x4][0x70] ;  /* 0x01001c0000047ab9 */ /* 0x000fe20000000a00 */
[----:B------:R-:W-:Y:S02]  /*1310*/  IMAD.U32 R10, RZ, RZ, UR6 ;  /* 0x00000006ff0a7e24 */ /* 0x000fe4000f8e00ff */
[----:B------:R-:W-:Y:S02]  /*1320*/  IMAD.U32 R6, RZ, RZ, UR4 ;  /* 0x00000004ff067e24 */ /* 0x000fe4000f8e00ff */
[----:B------:R-:W-:-:S02]  /*1330*/  IMAD.U32 R7, RZ, RZ, UR5 ;  /* 0x00000005ff077e24 */ /* 0x000fc4000f8e00ff */
[----:B------:R-:W-:Y:S02]  /*1340*/  IMAD.U32 R11, RZ, RZ, UR7 ;  /* 0x00000007ff0b7e24 */ /* 0x000fe4000f8e00ff */
[----:B------:R-:W-:Y:S02]  /*1350*/  IMAD.MOV.U32 R8, RZ, RZ, 0x1e1 ;  /* 0x000001e1ff087424 */ /* 0x000fe400078e00ff */
[----:B------:R-:W-:Y:S02]  /*1360*/  IMAD.MOV.U32 R12, RZ, RZ, 0x1 ;  /* 0x00000001ff0c7424 */ /* 0x000fe400078e00ff */
[----:B0-----:R-:W-:-:S07]  /*1370*/  IMAD.MOV.U32 R13, RZ, RZ, RZ ;  /* 0x000000ffff0d7224 */ /* 0x001fce00078e00ff */
[----:B------:R-:W-:-:S07]  /*1380*/  LEPC R20, `(.L_x_13) ;  /* 0x000000001014794e */ /* 0x000fce0000000000 */
[----:B-1---5:R-:W-:Y:S05]  /*1390*/  CALL.ABS.NOINC R14 ;  /* 0x000000000e007343 */ /* 0x022fea0003c00000 */
.L_x_13:
[----:B------:R-:W-:-:S13]  /*13a0*/  ISETP.NE.AND P0, PT, R98, 0x3, PT ;  /* 0x000000036200780c */ /* 0x000fda0003f05270 */
[----:B------:R-:W-:Y:S05]  /*13b0*/  @!P0 BRA `(.L_x_14) ;  /* 0x0000000000048947 */ /* 0x000fea0003800000 */
[----:B------:R-:W-:Y:S01]  /*13c0*/  BPT.TRAP 0x1 ;  /* 0x000000040000795c */ /* 0x000fe20000300000 */
.L_x_14:
[----:B------:R-:W-:Y:S02]  /*13d0*/  IMAD.U32 R3, RZ, RZ, UR42 ;  /* 0x0000002aff037e24 */ /* 0x000fe4000f8e00ff */
[----:B------:R-:W-:-:S03]  /*13e0*/  IMAD.U32 R0, RZ, RZ, UR40 ;  /* 0x00000028ff007e24 */ /* 0x000fc6000f8e00ff */
[----:B------:R-:W-:Y:S02]  /*13f0*/  LEA R3, R3, UR46, 0x3 ;  /* 0x0000002e03037c11 */ /* 0x000fe4000f8e18ff */
[----:B------:R-:W-:-:S04]  /*1400*/  SHF.L.U32 R0, R0, 0x1f, RZ ;  /* 0x0000001f00007819 */ /* 0x000fc800000006ff */
[----:B------:R0:W1:Y:S01]  /*1410*/  SYNCS.PHASECHK.TRANS64.TRYWAIT P1, [R3+URZ], R0 ;  /* 0x00000000030075a7 */ /* 0x000062000802017f */
[----:B------:R-:W-:Y:S05]  /*1420*/  @!P0 BRA `(.L_x_15) ;  /* 0x0000000000048947 */ /* 0x000fea0003800000 */
[----:B------:R-:W-:Y:S01]  /*1430*/  BPT.TRAP 0x1 ;  /* 0x000000040000795c */ /* 0x000fe20000300000 */
.L_x_15:
[----:B------:R-:W-:-:S05]  /*1440*/  IMAD.U32 R4, RZ, RZ, UR44 ;  /* 0x0000002cff047e24 */ /* 0x000fca000f8e00ff */
[----:B------:R-:W-:Y:S01]  /*1450*/  ISETP.GE.AND P2, PT, R4, 0x1, PT ;  /* 0x000000010400780c */ /* 0x000fe20003f46270 */
[----:B-1----:R-:W-:-:S12]  /*1460*/  @P1 BRA `(.L_x_16) ;  /* 0x0000000000081947 */ /* 0x002fd80003800000 */
[----:B------:R-:W1:Y:S02]  /*1470*/  SYNCS.PHASECHK.TRANS64.TRYWAIT P1, [R3+URZ], R0 ;  /* 0x00000000030075a7 */ /* 0x000e64000802017f */
[----:B-1----:R-:W-:Y:S05]  /*1480*/  @!P1 BRA `(.L_x_17) ;  /* 0x00000068006c9947 */ /* 0x002fea0003800000 */
.L_x_16:
[----:B------:R-:W-:Y:S05]  /*1490*/  WARPSYNC.ALL ;  /* 0x0000000000007948 */ /* 0x000fea0003800000 */
[----:B------:R-:W-:Y:S01]  /*14a0*/  UIADD3 UR4, UR46, 0x18100, URZ ;  /* 0x000181002e047890 */ /* 0x000fe2000fffe03f */
[----:B------:R-:W-:Y:S01]  /*14b0*/  WARPGROUP.ARRIVE ;  /* 0x00000000000079c5 */ /* 0x000fe20000000000 */
[----:B------:R-:W-:Y:S02]  /*14c0*/  ULEA UR5, UR42, UR45, 0xb ;  /* 0x0000002d2a057291 */ /* 0x000fe4000f8e583f */
[----:B------:R-:W-:Y:S01]  /*14d0*/  USHF.R.U32.HI UR4, URZ, 0x4, UR4 ;  /* 0x000000043f047899 */ /* 0x000fe20008011604 */
[----:B------:R-:W-:Y:S01]  /*14e0*/  UMOV UR9, 0x40000040 ;  /* 0x4000004000097882 */ /* 0x000fe20000000000 */
[----:B------:R-:W-:-:S02]  /*14f0*/  UMOV UR11, 0x40000040 ;  /* 0x40000040000b7882 */ /* 0x000fc40000000000 */
[----:B------:R-:W-:Y:S01]  /*1500*/  ULOP3.LUT UR4, UR4, 0x3fff, URZ, 0xc0, !UPT ;  /* 0x00003fff04047892 */ /* 0x000fe2000f8ec03f */
[----:B------:R-:W-:-:S03]  /*1510*/  UMOV UR8, UR5 ;  /* 0x0000000500087c82 */ /* 0x000fc60008000000 */
[----:B------:R-:W-:-:S04]  /*1520*/  ULOP3.LUT UR4, UR4, 0x10000, URZ, 0xfc, !UPT ;  /* 0x0001000004047892 */ /* 0x000fc8000f8efc3f */
[----:B------:R-:W-:-:S07]  /*1530*/  ULEA UR6, UR42, UR4, 0xb ;  /* 0x000000042a067291 */ /* 0x000fce000f8e583f */
[----:B------:R-:W-:Y:S02]  /*1540*/  UMOV UR10, UR6 ;  /* 0x00000006000a7c82 */ /* 0x000fe40008000000 */
[----:B------:R-:W-:Y:S01]  /*1550*/  HGMMA.64x128x16.F32 R24, gdesc[UR8], RZ, !UPT, gsb0 ;  /* 0x01e00000081879f0 */ /* 0x000fe2000c0008ff */
[----:B------:R-:W-:Y:S02]  /*1560*/  UIADD3 UR8, UR5, 0x2, URZ ;  /* 0x0000000205087890 */ /* 0x000fe4000fffe03f */
[----:B------:R-:W-:Y:S01]  /*1570*/  UIADD3 UR10, UR6, 0x2, URZ ;  /* 0x00000002060a7890 */ /* 0x000fe2000fffe03f */
[----:B------:R-:W-:Y:S01]  /*1580*/  UMOV UR9, 0x40000040 ;  /* 0x4000004000097882 */ /* 0x000fe20000000000 */
[----:B------:R-:W-:Y:S01]  /*1590*/  UMOV UR11, 0x40000040 ;  /* 0x40000040000b7882 */ /* 0x000fe20000000000 */
[----:B------:R-:W-:Y:S02]  /*15a0*/  WARPGROUP.DEPBAR.LE gsb0, 0x0 ;  /* 0x00008000000079c5 */ /* 0x000fe40000010000 */
[----:B------:R-:W-:-:S06]  /*15b0*/  WARPGROUP.ARRIVE ;  /* 0x00000000000079c5 */ /* 0x000fcc0000000000 */
[----:B------:R-:W-:Y:S01]  /*15c0*/  HGMMA.64x128x16.F32 R24, gdesc[UR8], R24, gsb0 ;  /* 0x01e00000081879f0 */ /* 0x000fe20008000818 */
        /* <DEDUP_REMOVED lines=41> */
[----:B------:R-:W-:Y:S03]  /*1860*/  HGMMA.64x128x16.F32 R24, gdesc[UR8], R24, gsb0 ;  /* 0x01e00000081879f0 */ /* 0x000fe60008000818 */
[----:B------:R-:W-:Y:S02]  /*1870*/  WARPGROUP.DEPBAR.LE gsb0, 0x0 ;  /* 0x00008000000079c5 */ /* 0x000fe40000010000 */
[----:B------:R-:W-:Y:S05]  /*1880*/  @!P2 BRA `(.L_x_18) ;  /* 0x00000004008ca947 */ /* 0x000fea0003800000 */
[----:B------:R-:W-:Y:S01]  /*1890*/  UIADD3 UR5, UR42, 0x1, URZ ;  /* 0x000000012a057890 */ /* 0x000fe2000fffe03f */
[----:B01----:R-:W-:-:S03]  /*18a0*/  IMAD.U32 R0, RZ, RZ, UR44 ;  /* 0x0000002cff007e24 */ /* 0x003fc6000f8e00ff */
[----:B------:R-:W-:-:S04]  /*18b0*/  UISETP.NE.AND UP0, UPT, UR5, 0x3, UPT ;  /* 0x000000030500788c */ /* 0x000fc8000bf05270 */
[----:B------:R-:W-:Y:S02]  /*18c0*/  USEL UR6, URZ, 0x1, UP0 ;  /* 0x000000013f067887 */ /* 0x000fe40008000000 */
[----:B------:R-:W-:Y:S02]  /*18d0*/  USEL UR5, UR5, URZ, UP0 ;  /* 0x0000003f05057287 */ /* 0x000fe40008000000 */
[----:B------:R-:W-:-:S06]  /*18e0*/  ULOP3.LUT UR6, UR40, UR6, URZ, 0x3c, !UPT ;  /* 0x0000000628067292 */ /* 0x000fcc000f8e3c3f */
[----:B------:R-:W-:Y:S01]  /*18f0*/  IMAD.U32 R5, RZ, RZ, UR6 ;  /* 0x00000006ff057e24 */ /* 0x000fe2000f8e00ff */
[----:B------:R-:W-:-:S06]  /*1900*/  UMOV UR6, UR42 ;  /* 0x0000002a00067c82 */ /* 0x000fcc0008000000 */
.L_x_25:
[----:B01----:R-:W-:Y:S05]  /*1910*/  @!P0 BRA `(.L_x_19) ;  /* 0x0000000000048947 */ /* 0x003fea0003800000 */
[----:B------:R-:W-:Y:S01]  /*1920*/  BPT.TRAP 0x1 ;  /* 0x000000040000795c */ /* 0x000fe20000300000 */
.L_x_19:
[----:B------:R-:W0:Y:S01]  /*1930*/  S2UR UR8, SR_CgaCtaId ;  /* 0x00000000000879c3 */ /* 0x000e220000008800 */
[----:B------:R-:W-:Y:S01]  /*1940*/  UMOV UR7, 0x400 ;  /* 0x0000040000077882 */ /* 0x000fe20000000000 */
[----:B------:R-:W-:Y:S01]  /*1950*/  SHF.L.U32 R3, R5, 0x1f, RZ ;  /* 0x0000001f05037819 */ /* 0x000fe200000006ff */
[----:B0-----:R-:W-:-:S04]  /*1960*/  ULEA UR7, UR8, UR7, 0x18 ;  /* 0x0000000708077291 */ /* 0x001fc8000f8ec03f */
[----:B------:R-:W-:-:S09]  /*1970*/  ULEA UR8, UR5, UR7, 0x3 ;  /* 0x0000000705087291 */ /* 0x000fd2000f8e183f */
[----:B------:R0:W1:Y:S01]  /*1980*/  SYNCS.PHASECHK.TRANS64.TRYWAIT P1, [UR8], R3 ;  /* 0x00000003ff0075a7 */ /* 0x0000620008020148 */
[----:B------:R-:W-:Y:S05]  /*1990*/  @!P0 BRA `(.L_x_20) ;  /* 0x0000000000048947 */ /* 0x000fea0003800000 */
[----:B------:R-:W-:Y:S01]  /*19a0*/  BPT.TRAP 0x1 ;  /* 0x000000040000795c */ /* 0x000fe20000300000 */
.L_x_20:
[----:B-1----:R-:W-:Y:S05]  /*19b0*/  @P1 BRA `(.L_x_21) ;  /* 0x0000000000081947 */ /* 0x002fea0003800000 */
[----:B------:R-:W1:Y:S02]  /*19c0*/  SYNCS.PHASECHK.TRANS64.TRYWAIT P1, [UR8], R3 ;  /* 0x00000003ff0075a7 */ /* 0x000e640008020148 */
[----:B-1----:R-:W-:Y:S05]  /*19d0*/  @!P1 BRA `(.L_x_22) ;  /* 0x00000064002c9947 */ /* 0x002fea0003800000 */
.L_x_21:
[----:B------:R-:W-:Y:S01]  /*19e0*/  ULEA UR12, UR5, UR45, 0xb ;  /* 0x0000002d050c7291 */ /* 0x000fe2000f8e583f */
[----:B------:R-:W-:Y:S01]  /*19f0*/  WARPGROUP.ARRIVE ;  /* 0x00000000000079c5 */ /* 0x000fe20000000000 */
[----:B------:R-:W-:Y:S01]  /*1a00*/  ULEA UR13, UR5, UR4, 0xb ;  /* 0x00000004050d7291 */ /* 0x000fe2000f8e583f */
[----:B------:R-:W-:Y:S01]  /*1a10*/  UMOV UR9, 0x40000040 ;  /* 0x4000004000097882 */ /* 0x000fe20000000000 */
[----:B------:R-:W-:-:S03]  /*1a20*/  UMOV UR11, 0x40000040 ;  /* 0x40000040000b7882 */ /* 0x000fc60000000000 */
[----:B------:R-:W-:Y:S02]  /*1a30*/  UMOV UR8, UR12 ;  /* 0x0000000c00087c82 */ /* 0x000fe40008000000 */
[----:B------:R-:W-:Y:S02]  /*1a40*/  UMOV UR10, UR13 ;  /* 0x0000000d000a7c82 */ /* 0x000fe40008000000 */
[----:B------:R-:W-:Y:S01]  /*1a50*/  HGMMA.64x128x16.F32 R24, gdesc[UR8], R24, gsb0 ;  /* 0x01e00000081879f0 */ /* 0x000fe20008000818 */
[----:B------:R-:W-:Y:S02]  /*1a60*/  UIADD3 UR8, UR12, 0x2, URZ ;  /* 0x000000020c087890 */ /* 0x000fe4000fffe03f */
[----:B------:R-:W-:Y:S01]  /*1a70*/  UIADD3 UR10, UR13, 0x2, URZ ;  /* 0x000000020d0a7890 */ /* 0x000fe2000fffe03f */
[----:B------:R-:W-:Y:S01]  /*1a80*/  UMOV UR9, 0x40000040 ;  /* 0x4000004000097882 */ /* 0x000fe20000000000 */
[----:B------:R-:W-:Y:S01]  /*1a90*/  UMOV UR11, 0x40000040 ;  /* 0x40000040000b7882 */ /* 0x000fe20000000000 */
[----:B------:R-:W-:-:S02]  /*1aa0*/  WARPGROUP.DEPBAR.LE gsb0, 0x0 ;  /* 0x00008000000079c5 */ /* 0x000fc40000010000 */
        /* <DEDUP_REMOVED lines=46> */
[----:B------:R-:W-:Y:S01]  /*1d90*/  BPT.TRAP 0x1 ;  /* 0x000000040000795c */ /* 0x000fe20000300000 */
.L_x_23:
[----:B------:R-:W-:Y:S01]  /*1da0*/  ULEA UR7, UR6, UR7, 0x3 ;  /* 0x0000000706077291 */ /* 0x000fe2000f8e183f */
[----:B------:R-:W-:-:S03]  /*1db0*/  ISETP.GT.U32.AND P1, PT, R18, 0x1, PT ;  /* 0x000000011200780c */ /* 0x000fc60003f24070 */
[----:B------:R-:W-:-:S04]  /*1dc0*/  UIADD3 UR7, UR7, 0x18, URZ ;  /* 0x0000001807077890 */ /* 0x000fc8000fffe03f */
[----:B------:R-:W-:-:S09]  /*1dd0*/  UPRMT UR7, URZ, 0x654, UR7 ;  /* 0x000006543f077896 */ /* 0x000fd20008000007 */
[----:B------:R-:W-:Y:S01]  /*1de0*/  SYNCS.ARRIVE.TRANS64.RED.A1T0 RZ, [UR7], RZ ;  /* 0x000000ffffff79a7 */ /* 0x000fe20008100407 */
[----:B------:R-:W-:Y:S05]  /*1df0*/  @P1 BRA `(.L_x_24) ;  /* 0x0000000000041947 */ /* 0x000fea0003800000 */
[----:B------:R-:W-:Y:S01]  /*1e00*/  BPT.TRAP 0x1 ;  /* 0x000000040000795c */ /* 0x000fe20000300000 */
.L_x_24:
[----:B------:R-:W-:Y:S01]  /*1e10*/  UIADD3 UR5, UR5, 0x1, URZ ;  /* 0x0000000105057890 */ /* 0x000fe2000fffe03f */
[C---:B------:R-:W-:Y:S01]  /*1e20*/  ISETP.GT.AND P1, PT, R0.reuse, 0x1, PT ;  /* 0x000000010000780c */ /* 0x040fe20003f24270 */
[----:B------:R-:W-:Y:S01]  /*1e30*/  UIADD3 UR6, UR6, 0x1, URZ ;  /* 0x0000000106067890 */ /* 0x000fe2000fffe03f */
[----:B------:R-:W-:Y:S01]  /*1e40*/  VIADD R0, R0, 0xffffffff ;  /* 0xffffffff00007836 */ /* 0x000fe20000000000 */
[----:B------:R-:W-:Y:S02]  /*1e50*/  UISETP.NE.AND UP0, UPT, UR5, 0x3, UPT ;  /* 0x000000030500788c */ /* 0x000fe4000bf05270 */
[----:B------:R-:W-:Y:S02]  /*1e60*/  UISETP.NE.AND UP1, UPT, UR6, 0x3, UPT ;  /* 0x000000030600788c */ /* 0x000fe4000bf25270 */
[----:B------:R-:W-:Y:S02]  /*1e70*/  USEL UR7, URZ, 0x1, UP0 ;  /* 0x000000013f077887 */ /* 0x000fe40008000000 */
[----:B------:R-:W-:-:S02]  /*1e80*/  USEL UR5, UR5, URZ, UP0 ;  /* 0x0000003f05057287 */ /* 0x000fc40008000000 */
[----:B------:R-:W-:Y:S02]  /*1e90*/  USEL UR6, UR6, URZ, UP1 ;  /* 0x0000003f06067287 */ /* 0x000fe40008800000 */
[----:B------:R-:W-:Y:S01]  /*1ea0*/  LOP3.LUT R5, R5, UR7, RZ, 0x3c, !PT ;  /* 0x0000000705057c12 */ /* 0x000fe2000f8e3cff */
[----:B------:R-:W-:Y:S09]  /*1eb0*/  @P1 BRA `(.L_x_25) ;  /* 0xfffffff800941947 */ /* 0x000ff2000383ffff */
.L_x_18:
[----:B01----:R-:W0:Y:S02]  /*1ec0*/  LDC R0, c[0x0][0x28c] ;  /* 0x0000a300ff007b82 */ /* 0x003e240000000800 */
[----:B0-----:R-:W-:-:S13]  /*1ed0*/  ISETP.GE.AND P1, PT, R0, 0x1, PT ;  /* 0x000000010000780c */ /* 0x001fda0003f26270 */
[----:B------:R-:W-:Y:S05]  /*1ee0*/  @!P1 BRA `(.L_x_26) ;  /* 0x0000000000409947 */ /* 0x000fea0003800000 */
[----:B------:R-:W-:Y:S05]  /*1ef0*/  @!P0 BRA `(.L_x_27) ;  /* 0x0000000000048947 */ /* 0x000fea0003800000 */
[----:B------:R-:W-:Y:S01]  /*1f00*/  BPT.TRAP 0x1 ;  /* 0x000000040000795c */ /* 0x000fe20000300000 */
.L_x_27:
[----:B------:R-:W0:Y:S01]  /*1f10*/  S2UR UR7, SR_CgaCtaId ;  /* 0x00000000000779c3 */ /* 0x000e220000008800 */
[----:B------:R-:W-:Y:S01]  /*1f20*/  UIADD3 UR6, UR44, UR42, URZ ;  /* 0x0000002a2c067290 */ /* 0x000fe2000fffe03f */
[----:B------:R-:W-:-:S03]  /*1f30*/  ISETP.GT.U32.AND P0, PT, R18, 0x1, PT ;  /* 0x000000011200780c */ /* 0x000fc60003f04070 */
[----:B------:R-:W-:-:S04]  /*1f40*/  UIMAD.WIDE.U32 UR4, UR6, -0x55555555, URZ ;  /* 0xaaaaaaab060478a5 */ /* 0x000fc8000f8e003f */
[----:B------:R-:W-:-:S03]  /*1f50*/  USHF.R.U32.HI UR4, URZ, 0x1, UR5 ;  /* 0x000000013f047899 */ /* 0x000fc60008011605 */
[----:B------:R-:W-:Y:S01]  /*1f60*/  UMOV UR5, 0x400 ;  /* 0x0000040000057882 */ /* 0x000fe20000000000 */
[----:B------:R-:W-:Y:S02]  /*1f70*/  UIMAD UR6, UR4, -0x3, UR6 ;  /* 0xfffffffd040678a4 */ /* 0x000fe4000f8e0206 */
[----:B0-----:R-:W-:-:S04]  /*1f80*/  ULEA UR5, UR7, UR5, 0x18 ;  /* 0x0000000507057291 */ /* 0x001fc8000f8ec03f */
[----:B------:R-:W-:-:S04]  /*1f90*/  ULEA UR6, UR6, UR5, 0x3 ;  /* 0x0000000506067291 */ /* 0x000fc8000f8e183f */
[----:B------:R-:W-:-:S04]  /*1fa0*/  UIADD3 UR6, UR6, 0x18, URZ ;  /* 0x0000001806067890 */ /* 0x000fc8000fffe03f */
[----:B------:R-:W-:-:S09]  /*1fb0*/  UPRMT UR6, URZ, 0x654, UR6 ;  /* 0x000006543f067896 */ /* 0x000fd20008000006 */
[----:B------:R-:W-:Y:S01]  /*1fc0*/  SYNCS.ARRIVE.TRANS64.RED.A1T0 RZ, [UR6], RZ ;  /* 0x000000ffffff79a7 */ /* 0x000fe20008100406 */
[----:B------:R-:W-:Y:S05]  /*1fd0*/  @P0 BRA `(.L_x_26) ;  /* 0x0000000000040947 */ /* 0x000fea0003800000 */
[----:B------:R-:W-:Y:S01]  /*1fe0*/  BPT.TRAP 0x1 ;  /* 0x000000040000795c */ /* 0x000fe20000300000 */
.L_x_26:
[----:B------:R-:W-:Y:S01]  /*1ff0*/  IMAD.SHL.U32 R6, R100, 0x80, RZ ;  /* 0x0000008064067824 */ /* 0x000fe200078e00ff */
[----:B------:R-:W-:Y:S01]  /*2000*/  UIADD3 UR42, UR43, UR42, URZ ;  /* 0x0000002a2b2a7290 */ /* 0x000fe2000fffe03f */
[----:B------:R-:W-:Y:S01]  /*2010*/  SHF.R.S32.HI R11, RZ, 0x1f, R99 ;  /* 0x0000001fff0b7819 */ /* 0x000fe20000011463 */
[----:B------:R-:W-:Y:S01]  /*2020*/  UISETP.GE.U32.AND UP1, UPT, UR43, 0x3, UPT ;  /* 0x000000032b00788c */ /* 0x000fe2000bf26070 */
[----:B------:R-:W-:Y:S01]  /*2030*/  IMAD.SHL.U32 R10, R101, 0x80, RZ ;  /* 0x00000080650a7824 */ /* 0x000fe200078e00ff */
[----:B------:R-:W-:Y:S01]  /*2040*/  ULDC UR7, c[0x0][0x288] ;  /* 0x0000a20000077ab9 */ /* 0x000fe20000000800 */
[C---:B------:R-:W-:Y:S01]  /*2050*/  LOP3.LUT R8, R6.reuse, 0x6, R93, 0xf8, !PT ;  /* 0x0000000606087812 */ /* 0x040fe200078ef85d */
[----:B------:R-:W-:Y:S01]  /*2060*/  UISETP.GT.U32.AND UP0, UPT, UR42, 0x2, UPT ;  /* 0x000000022a00788c */ /* 0x000fe2000bf04070 */
[----:B------:R-:W-:Y:S01]  /*2070*/  ISETP.GE.AND P0, PT, R6, UR7, PT ;  /* 0x0000000706007c0c */ /* 0x000fe2000bf06270 */
[----:B------:R-:W-:Y:S01]  /*2080*/  ULDC.64 UR4, c[0x0][0x5d0] ;  /* 0x0001740000047ab9 */ /* 0x000fe20000000a00 */
[--C-:B------:R-:W-:Y:S01]  /*2090*/  SHF.R.S32.HI R9, RZ, 0x1f, R8.reuse ;  /* 0x0000001fff097819 */ /* 0x100fe20000011408 */
[----:B------:R-:W-:Y:S01]  /*20a0*/  ULDC UR10, c[0x0][0x284] ;  /* 0x0000a100000a7ab9 */ /* 0x000fe20000000800 */
[----:B------:R-:W-:Y:S01]  /*20b0*/  IMAD R0, R11, UR4, RZ ;  /* 0x000000040b007c24 */ /* 0x000fe2000f8e02ff */
[----:B------:R-:W-:Y:S01]  /*20c0*/  UISETP.LT.U32.AND UP0, UPT, UR43, 0x3, UP0 ;  /* 0x000000032b00788c */ /* 0x000fe20008701070 */
[----:B------:R-:W-:Y:S01]  /*20d0*/  ISETP.GE.OR P0, PT, R10, UR10, P0 ;  /* 0x0000000a0a007c0c */ /* 0x000fe20008706670 */
[----:B------:R-:W-:Y:S01]  /*20e0*/  IMAD.WIDE.U32 R4, R99, UR4, R8 ;  /* 0x0000000463047c25 */ /* 0x000fe2000f8e0008 */
[----:B------:R-:W-:Y:S01]  /*20f0*/  ULDC.64 UR8, c[0x0][0x5c8] ;  /* 0x0001720000087ab9 */ /* 0x000fe20000000a00 */
[----:B------:R-:W-:-:S02]  /*2100*/  USEL UR6, URZ, 0x1, !UP0 ;  /* 0x000000013f067887 */ /* 0x000fc4000c000000 */
[----:B------:R-:W-:Y:S01]  /*2110*/  IMAD R3, R99, UR5, R0 ;  /* 0x0000000563037c24 */ /* 0x000fe2000f8e0200 */
[----:B------:R-:W-:Y:S01]  /*2120*/  @UP1 UIMAD.WIDE.U32 UR4, UR42, -0x55555555, URZ ;  /* 0xaaaaaaab2a0418a5 */ /* 0x000fe2000f8e003f */
[----:B------:R-:W-:Y:S01]  /*2130*/  IMAD.WIDE R100, R101, 0x80, R22 ;  /* 0x0000008065647825 */ /* 0x000fe200078e0216 */
[----:B------:R-:W-:Y:S02]  /*2140*/  ULOP3.LUT UR40, UR40, UR6, URZ, 0x3c, !UPT ;  /* 0x0000000628287292 */ /* 0x000fe4000f8e3c3f */
[----:B------:R-:W-:Y:S01]  /*2150*/  @UP1 USHF.R.U32.HI UR4, URZ, 0x1, UR5 ;  /* 0x000000013f041899 */ /* 0x000fe20008011605 */
[----:B------:R-:W-:Y:S02]  /*2160*/  IMAD.IADD R5, R5, 0x1, R3 ;  /* 0x0000000105057824 */ /* 0x000fe400078e0203 */
[----:B------:R-:W-:Y:S01]  /*2170*/  IMAD R3, R101, UR8, RZ ;  /* 0x0000000865037c24 */ /* 0x000fe2000f8e02ff */
[----:B------:R-:W-:Y:S01]  /*2180*/  @UP1 ULOP3.LUT UR40, UR40, 0x1, UR4, 0x78, !UPT ;  /* 0x0000000128281892 */ /* 0x000fe2000f8e7804 */
[----:B------:R-:W-:-:S04]  /*2190*/  IMAD.WIDE.U32 R102, R100, UR8, R4 ;  /* 0x0000000864667c25 */ /* 0x000fc8000f8e0004 */
[----:B------:R-:W-:Y:S02]  /*21a0*/  IMAD R7, R100, UR9, R3 ;  /* 0x0000000964077c24 */ /* 0x000fe4000f8e0203 */
[----:B------:R-:W-:Y:S01]  /*21b0*/  IMAD.MOV.U32 R0, RZ, RZ, -0x1 ;  /* 0xffffffffff007424 */ /* 0x000fe200078e00ff */
[----:B------:R-:W-:Y:S06]  /*21c0*/  @P0 BRA `(.L_x_28) ;  /* 0x00000040001c0947 */ /* 0x000fec0003800000 */
[----:B-----5:R-:W-:Y:S01]  /*21d0*/  FSETP.NEU.AND P0, PT, R88, RZ, PT ;  /* 0x000000ff5800720b */ /* 0x020fe20003f0d000 */
[----:B------:R-:W-:Y:S01]  /*21e0*/  IMAD.IADD R4, R89, 0x1, -R6 ;  /* 0x0000000159047824 */ /* 0x000fe200078e0a06 */
[----:B------:R-:W-:Y:S01]  /*21f0*/  BSSY B0, `(.L_x_28) ;  /* 0x0000404000007945 */ /* 0x000fe20003800000 */
[----:B------:R-:W-:Y:S02]  /*2200*/  IMAD.IADD R3, R97, 0x1, -R10 ;  /* 0x0000000161037824 */ /* 0x000fe400078e0a0a */
[----:B------:R-:W-:Y:S01]  /*2210*/  IMAD.IADD R113, R103, 0x1, R7 ;  /* 0x0000000167717824 */ /* 0x000fe200078e0207 */
[----:B------:R-:W-:-:S04]  /*2220*/  ISETP.GT.AND P2, PT, R4, RZ, PT ;  /* 0x000000ff0400720c */ /* 0x000fc80003f44270 */
[----:B------:R-:W-:-:S03]  /*2230*/  ISETP.GT.AND P1, PT, R3, RZ, P2 ;  /* 0x000000ff0300720c */ /* 0x000fc60001724270 */
[----:B------:R-:W-:Y:S10]  /*2240*/  @!P0 BRA `(.L_x_29) ;  /* 0x0000002c00288947 */ /* 0x000ff40003800000 */
[----:B------:R-:W0:Y:S01]  /*2250*/  LDC.64 R106, c[0x0][0x5b8] ;  /* 0x00016e00ff6a7b82 */ /* 0x000e220000000a00 */
[----:B------:R-:W-:-:S07]  /*2260*/  ULDC.64 UR4, c[0x0][0x5c0] ;  /* 0x0001700000047ab9 */ /* 0x000fce0000000a00 */
[----:B------:R-:W1:Y:S08]  /*2270*/  LDC.64 R108, c[0x0][0x5b0] ;  /* 0x00016c00ff6c7b82 */ /* 0x000e700000000a00 */
[----:B------:R-:W2:Y:S01]  /*2280*/  LDC.64 R110, c[0x0][0x5a8] ;  /* 0x00016a00ff6e7b82 */ /* 0x000ea20000000a00 */
[-C--:B0-----:R-:W-:Y:S02]  /*2290*/  IMAD R6, R11, R106.reuse, RZ ;  /* 0x0000006a0b067224 */ /* 0x081fe400078e02ff */
[----:B------:R-:W-:-:S04]  /*22a0*/  IMAD.WIDE.U32 R104, R99, R106, R8 ;  /* 0x0000006a63687225 */ /* 0x000fc800078e0008 */
[----:B------:R-:W-:Y:S02]  /*22b0*/  IMAD R103, R99, R107, R6 ;  /* 0x0000006b63677224 */ /* 0x000fe400078e0206 */
[-C--:B-1----:R-:W-:Y:S02]  /*22c0*/  IMAD R5, R101, R108.reuse, RZ ;  /* 0x0000006c65057224 */ /* 0x082fe400078e02ff */
[----:B------:R-:W-:Y:S02]  /*22d0*/  IMAD.IADD R13, R105, 0x1, R103 ;  /* 0x00000001690d7824 */ /* 0x000fe400078e0267 */
[----:B------:R-:W-:Y:S02]  /*22e0*/  IMAD.MOV.U32 R12, RZ, RZ, R104 ;  /* 0x000000ffff0c7224 */ /* 0x000fe400078e0068 */
[C---:B------:R-:W-:Y:S02]  /*22f0*/  IMAD R107, R100.reuse, R109, R5 ;  /* 0x0000006d646b7224 */ /* 0x040fe400078e0205 */
[----:B------:R-:W-:-:S04]  /*2300*/  IMAD.WIDE.U32 R6, R100, R108, R12 ;  /* 0x0000006c64067225 */ /* 0x000fc800078e000c */
[----:B------:R-:W-:Y:S01]  /*2310*/  IMAD.IADD R5, R7, 0x1, R107 ;  /* 0x0000000107057824 */ /* 0x000fe200078e026b */
[----:B--2---:R-:W-:-:S04]  /*2320*/  LEA R14, P0, R6, R110, 0x1 ;  /* 0x0000006e060e7211 */ /* 0x004fc800078008ff */
[----:B------:R-:W-:-:S05]  /*2330*/  LEA.HI.X R15, R6, R111, R5, 0x1, P0 ;  /* 0x0000006f060f7211 */ /* 0x000fca00000f0c05 */
[----:B------:R0:W2:Y:S01]  /*2340*/  @P1 LDG.E.LTC128B.U16 R5, desc[UR36][R14.64] ;  /* 0x000000240e051981 */ /* 0x0000a2000c1e1520 */
[----:B------:R-:W-:Y:S01]  /*2350*/  LEA R10, P0, R102, UR4, 0x1 ;  /* 0x00000004660a7c11 */ /* 0x000fe2000f8008ff */
[----:B------:R-:W-:Y:S01]  /*2360*/  IMAD.WIDE.U32 R6, R100, R108, R8 ;  /* 0x0000006c64067225 */ /* 0x000fe200078e0008 */
[----:B------:R-:W-:Y:S03]  /*2370*/  BSSY B1, `(.L_x_30) ;  /* 0x0000012000017945 */ /* 0x000fe60003800000 */
[----:B------:R-:W-:Y:S02]  /*2380*/  IMAD.IADD R7, R107, 0x1, R7 ;  /* 0x000000016b077824 */ /* 0x000fe400078e0207 */
[----:B------:R-:W-:Y:S01]  /*2390*/  IMAD.WIDE.U32 R20, R99, R106, R6 ;  /* 0x0000006a63147225 */ /* 0x000fe200078e0006 */
[----:B0-----:R-:W-:-:S03]  /*23a0*/  SHF.L.U64.HI R15, R108, 0x3, R109 ;  /* 0x000000036c0f7819 */ /* 0x001fc6000001026d */
[----:B------:R-:W-:Y:S01]  /*23b0*/  IMAD.IADD R7, R103, 0x1, R21 ;  /* 0x0000000167077824 */ /* 0x000fe200078e0215 */
[----:B------:R-:W-:Y:S01]  /*23c0*/  LEA R6, P4, R20, R110, 0x1 ;  /* 0x0000006e14067211 */ /* 0x000fe200078808ff */
[----:B------:R-:W-:-:S03]  /*23d0*/  IMAD.SHL.U32 R14, R108, 0x8, RZ ;  /* 0x000000086c0e7824 */ /* 0x000fc600078e00ff */
[----:B------:R-:W-:Y:S01]  /*23e0*/  LEA.HI.X R7, R20, R111, R7, 0x1, P4 ;  /* 0x0000006f14077211 */ /* 0x000fe200020f0c07 */
[----:B--2---:R-:W-:-:S05]  /*23f0*/  HADD2.F32 R11, -RZ, R5.H0_H0 ;  /* 0x20000005ff0b7230 */ /* 0x004fca0000004100 */
[----:B------:R-:W-:-:S04]  /*2400*/  FMUL R11, R11, R88 ;  /* 0x000000580b0b7220 */ /* 0x000fc80000400000 */
[----:B------:R-:W-:Y:S01]  /*2410*/  FFMA R24, R24, R19, R11 ;  /* 0x0000001318187223 */ /* 0x000fe2000000000b */
[----:B------:R-:W-:Y:S02]  /*2420*/  LEA.HI.X R11, R102, UR5, R113, 0x1, P0 ;  /* 0x00000005660b7c11 */ /* 0x000fe400080f0c71 */
[----:B------:R-:W-:Y:S02]  /*2430*/  ISETP.GT.AND P0, PT, R4, 0x1, PT ;  /* 0x000000010400780c */ /* 0x000fe40003f04270 */
[----:B------:R-:W-:Y:S02]  /*2440*/  F2FP.F16.F32.PACK_AB R24, RZ, R24 ;  /* 0x00000018ff18723e */ /* 0x000fe400000000ff */
[----:B------:R-:W-:-:S03]  /*2450*/  ISETP.GT.AND P3, PT, R3, RZ, P0 ;  /* 0x000000ff0300720c */ /* 0x000fc60000764270 */
[----:B------:R0:W-:Y:S10]  /*2460*/  @P1 STG.E.U16 desc[UR36][R10.64], R24 ;  /* 0x000000180a001986 */ /* 0x0001f4000c101524 */
[----:B------:R-:W-:Y:S05]  /*2470*/  @!P3 BRA `(.L_x_31) ;  /* 0x000000000004b947 */ /* 0x000fea0003800000 */
[----:B------:R1:W5:Y:S02]  /*2480*/  LDG.E.LTC128B.U16 R5, desc[UR36][R6.64+0x2] ;  /* 0x0000022406057981 */ /* 0x000364000c1e1520 */
.L_x_31:
[----:B------:R-:W-:Y:S05]  /*2490*/  BSYNC B1 ;  /* 0x0000000000017941 */ /* 0x000fea0003800000 */
.L_x_30:
[----:B-----5:R-:W-:Y:S01]  /*24a0*/  HADD2.F32 R101, -RZ, R5.H0_H0 ;  /* 0x20000005ff657230 */ /* 0x020fe20000004100 */
[----:B------:R-:W-:Y:S01]  /*24b0*/  ISETP.GT.AND P2, PT, R3, 0x8, P2 ;  /* 0x000000080300780c */ /* 0x000fe20001744270 */
[----:B------:R-:W-:Y:S01]  /*24c0*/  IMAD.WIDE.U32 R20, R100, R108, R14 ;  /* 0x0000006c64147225 */ /* 0x000fe200078e000e */
[----:B0-----:R-:W-:-:S03]  /*24d0*/  PRMT R24, R5, 0x7610, R24 ;  /* 0x0000761005187816 */ /* 0x001fc60000000018 */
[----:B------:R-:W-:Y:S01]  /*24e0*/  FMUL R12, R101, R88 ;  /* 0x00000058650c7220 */ /* 0x000fe20000400000 */
[----:B------:R-:W-:Y:S01]  /*24f0*/  IMAD.IADD R107, R107, 0x1, R21 ;  /* 0x000000016b6b7824 */ /* 0x000fe200078e0215 */
[----:B------:R-:W-:Y:S02]  /*2500*/  IADD3 R104, P1, R104, R20, RZ ;  /* 0x0000001468687210 */ /* 0x000fe40007f3e0ff */
[----:B------:R-:W-:-:S03]  /*2510*/  FFMA R12, R25, R19, R12 ;  /* 0x00000013190c7223 */ /* 0x000fc6000000000c */
[----:B------:R-:W-:Y:S01]  /*2520*/  IMAD.X R13, R107, 0x1, R13, P1 ;  /* 0x000000016b0d7824 */ /* 0x000fe200008e060d */
[C---:B------:R-:W-:Y:S02]  /*2530*/  LEA R14, P1, R104.reuse, R110, 0x1 ;  /* 0x0000006e680e7211 */ /* 0x040fe400078208ff */
[----:B------:R-:W-:Y:S02]  /*2540*/  F2FP.F16.F32.PACK_AB R12, RZ, R12 ;  /* 0x0000000cff0c723e */ /* 0x000fe400000000ff */
[----:B------:R-:W-:Y:S02]  /*2550*/  LEA.HI.X R15, R104, R111, R13, 0x1, P1 ;  /* 0x0000006f680f7211 */ /* 0x000fe400008f0c0d */
[----:B------:R-:W-:-:S05]  /*2560*/  PRMT R21, R12, 0x7610, R21 ;  /* 0x000076100c157816 */ /* 0x000fca0000000015 */
[----:B------:R0:W-:Y:S04]  /*2570*/  @P3 STG.E.U16 desc[UR36][R10.64+0x2], R21 ;  /* 0x000002150a003986 */ /* 0x0001e8000c101524 */
[----:B------:R-:W2:Y:S01]  /*2580*/  @P2 LDG.E.LTC128B.U16 R24, desc[UR36][R14.64] ;  /* 0x000000240e182981 */ /* 0x000ea2000c1e1520 */
[----:B------:R-:W-:Y:S01]  /*2590*/  IADD3 R20, P1, R8, R20, RZ ;  /* 0x0000001408147210 */ /* 0x000fe20007f3e0ff */
[----:B------:R-:W-:Y:S01]  /*25a0*/  BSSY B1, `(.L_x_32) ;  /* 0x0000011000017945 */ /* 0x000fe20003800000 */
[C---:B------:R-:W-:Y:S02]  /*25b0*/  SHF.L.U64.HI R13, R92.reuse, 0x1, R91 ;  /* 0x000000015c0d7819 */ /* 0x040fe4000001025b */
[----:B------:R-:W-:Y:S01]  /*25c0*/  ISETP.GT.AND P0, PT, R3, 0x8, P0 ;  /* 0x000000080300780c */ /* 0x000fe20000704270 */
[----:B0-----:R-:W-:Y:S01]  /*25d0*/  IMAD.X R21, R9, 0x1, R107, P1 ;  /* 0x0000000109157824 */ /* 0x001fe200008e066b */
[----:B------:R-:W-:Y:S01]  /*25e0*/  LEA R12, P1, R92, R10, 0x1 ;  /* 0x0000000a5c0c7211 */ /* 0x000fe200078208ff */
[----:B------:R-:W-:-:S04]  /*25f0*/  IMAD.WIDE.U32 R20, R99, R106, R20 ;  /* 0x0000006a63147225 */ /* 0x000fc800078e0014 */
[----:B------:R-:W-:Y:S01]  /*2600*/  IMAD.X R13, R13, 0x1, R11, P1 ;  /* 0x000000010d0d7824 */ /* 0x000fe200008e060b */
[----:B------:R-:W-:Y:S01]  /*2610*/  LEA R8, P3, R20, R110, 0x1 ;  /* 0x0000006e14087211 */ /* 0x000fe200078608ff */
[----:B------:R-:W-:-:S05]  /*2620*/  IMAD.IADD R9, R103, 0x1, R21 ;  /* 0x0000000167097824 */ /* 0x000fca00078e0215 */
[----:B------:R-:W-:Y:S01]  /*2630*/  LEA.HI.X R9, R20, R111, R9, 0x1, P3 ;  /* 0x0000006f14097211 */ /* 0x000fe200018f0c09 */
[----:B--2---:R-:W-:-:S05]  /*2640*/  HADD2.F32 R5, -RZ, R24.H0_H0 ;  /* 0x20000018ff057230 */ /* 0x004fca0000004100 */
[----:B------:R-:W-:-:S04]  /*2650*/  FMUL R5, R5, R88 ;  /* 0x0000005805057220 */ /* 0x000fc80000400000 */
[----:B------:R-:W-:-:S05]  /*2660*/  FFMA R5, R26, R19, R5 ;  /* 0x000000131a057223 */ /* 0x000fca0000000005 */
[----:B------:R-:W-:-:S05]  /*2670*/  F2FP.F16.F32.PACK_AB R5, RZ, R5 ;  /* 0x00000005ff05723e */ /* 0x000fca00000000ff */
[----:B------:R0:W-:Y:S01]  /*2680*/  @P2 STG.E.U16 desc[UR36][R12.64], R5 ;  /* 0x000000050c002986 */ /* 0x0001e2000c101524 */
[----:B------:R-:W-:Y:S05]  /*2690*/  @!P0 BRA `(.L_x_33) ;  /* 0x0000000000048947 */ /* 0x000fea0003800000 */
[----:B------:R2:W5:Y:S02]  /*26a0*/  LDG.E.LTC128B.U16 R24, desc[UR36][R8.64+0x2] ;  /* 0x0000022408187981 */ /* 0x000564000c1e1520 */
.L_x_33:
[----:B------:R-:W-:Y:S05]  /*26b0*/  BSYNC B1 ;  /* 0x0000000000017941 */ /* 0x000fea0003800000 */
.L_x_32:
[----:B0----5:R-:W-:Y:S01]  /*26c0*/  HADD2.F32 R5, -RZ, R24.H0_H0 ;  /* 0x20000018ff057230 */ /* 0x021fe20000004100 */
[----:B------:R-:W-:Y:S01]  /*26d0*/  ISETP.GT.AND P1, PT, R4, 0x8, PT ;  /* 0x000000080400780c */ /* 0x000fe20003f24270 */
[----:B------:R-:W-:Y:S03]  /*26e0*/  BSSY B1, `(.L_x_34) ;  /* 0x0000008000017945 */ /* 0x000fe60003800000 */
[----:B------:R-:W-:Y:S01]  /*26f0*/  FMUL R14, R5, R88 ;  /* 0x00000058050e7220 */ /* 0x000fe20000400000 */
[----:B------:R-:W-:-:S03]  /*2700*/  ISETP.GT.AND P2, PT, R3, RZ, P1 ;  /* 0x000000ff0300720c */ /* 0x000fc60000f44270 */
[----:B------:R-:W-:-:S05]  /*2710*/  FFMA R14, R27, R19, R14 ;  /* 0x000000131b0e7223 */ /* 0x000fca000000000e */
[----:B------:R-:W-:-:S05]  /*2720*/  F2FP.F16.F32.PACK_AB R14, RZ, R14 ;  /* 0x0000000eff0e723e */ /* 0x000fca00000000ff */
[----:B------:R0:W-:Y:S01]  /*2730*/  @P0 STG.E.U16 desc[UR36][R12.64+0x2], R14 ;  /* 0x0000020e0c000986 */ /* 0x0001e2000c101524 */
[----:B------:R-:W-:Y:S05]  /*2740*/  @!P2 BRA `(.L_x_35) ;  /* 0x000000000004a947 */ /* 0x000fea0003800000 */
[----:B------:R3:W5:Y:S02]  /*2750*/  LDG.E.LTC128B.U16 R24, desc[UR36][R6.64+0x10] ;  /* 0x0000102406187981 */ /* 0x000764000c1e1520 */
.L_x_35:
[----:B------:R-:W-:Y:S05]  /*2760*/  BSYNC B1 ;  /* 0x0000000000017941 */ /* 0x000fea0003800000 */
.L_x_34:
[----:B-----5:R-:W-:Y:S01]  /*2770*/  HADD2.F32 R5, -RZ, R24.H0_H0 ;  /* 0x20000018ff057230 */ /* 0x020fe20000004100 */
        /* <DEDUP_REMOVED lines=9> */
.L_x_37:
[----:B------:R-:W-:Y:S05]  /*2810*/  BSYNC B1 ;  /* 0x0000000000017941 */ /* 0x000fea0003800000 */
.L_x_36:
[----:B----45:R-:W-:Y:S01]  /*2820*/  HADD2.F32 R5, -RZ, R24.H0_H0 ;  /* 0x20000018ff057230 */ /* 0x030fe20000004100 */
[----:B------:R-:W-:Y:S01]  /*2830*/  ISETP.GT.AND P1, PT, R3, 0x8, P1 ;  /* 0x000000080300780c */ /* 0x000fe20000f24270 */
[----:B------:R-:W-:Y:S03]  /*2840*/  BSSY B1, `(.L_x_38) ;  /* 0x0000007000017945 */ /* 0x000fe60003800000 */
[----:B0-----:R-:W-:-:S04]  /*2850*/  FMUL R14, R5, R88 ;  /* 0x00000058050e7220 */ /* 0x001fc80000400000 */
[----:B------:R-:W-:-:S05]  /*2860*/  FFMA R14, R29, R19, R14 ;  /* 0x000000131d0e7223 */ /* 0x000fca000000000e */
[----:B------:R-:W-:-:S05]  /*2870*/  F2FP.F16.F32.PACK_AB R14, RZ, R14 ;  /* 0x0000000eff0e723e */ /* 0x000fca00000000ff */
[----:B------:R0:W-:Y:S01]  /*2880*/  @P3 STG.E.U16 desc[UR36][R10.64+0x12], R14 ;  /* 0x0000120e0a003986 */ /* 0x0001e2000c101524 */
[----:B------:R-:W-:Y:S05]  /*2890*/  @!P1 BRA `(.L_x_39) ;  /* 0x0000000000049947 */ /* 0x000fea0003800000 */
[----:B------:R4:W5:Y:S02]  /*28a0*/  LDG.E.LTC128B.U16 R24, desc[UR36][R8.64+0x10] ;  /* 0x0000102408187981 */ /* 0x000964000c1e1520 */
.L_x_39:
[----:B------:R-:W-:Y:S05]  /*28b0*/  BSYNC B1 ;  /* 0x0000000000017941 */ /* 0x000fea0003800000 */
.L_x_38:
[----:B-----5:R-:W-:Y:S01]  /*28c0*/  HADD2.F32 R5, -RZ, R24.H0_H0 ;  /* 0x20000018ff057230 */ /* 0x020fe20000004100 */
[----:B------:R-:W-:Y:S01]  /*28d0*/  ISETP.GT.AND P0, PT, R3, 0x8, P0 ;  /* 0x000000080300780c */ /* 0x000fe20000704270 */
[----:B------:R-:W-:Y:S03]  /*28e0*/  BSSY B1, `(.L_x_40) ;  /* 0x0000007000017945 */ /* 0x000fe60003800000 */
[----:B------:R-:W-:-:S04]  /*28f0*/  FMUL R5, R5, R88 ;  /* 0x0000005805057220 */ /* 0x000fc80000400000 */
[----:B------:R-:W-:-:S05]  /*2900*/  FFMA R5, R30, R19, R5 ;  /* 0x000000131e057223 */ /* 0x000fca0000000005 */
[----:B------:R-:W-:-:S05]  /*2910*/  F2FP.F16.F32.PACK_AB R5, RZ, R5 ;  /* 0x00000005ff05723e */ /* 0x000fca00000000ff */
[----:B------:R0:W-:Y:S01]  /*2920*/  @P1 STG.E.U16 desc[UR36][R12.64+0x10], R5 ;  /* 0x000010050c001986 */ /* 0x0001e2000c101524 */
[----:B------:R-:W-:Y:S05]  /*2930*/  @!P0 BRA `(.L_x_41) ;  /* 0x0000000000048947 */ /* 0x000fea0003800000 */
[----:B------:R0:W5:Y:S02]  /*2940*/  LDG.E.LTC128B.U16 R24, desc[UR36][R8.64+0x12] ;  /* 0x0000122408187981 */ /* 0x000164000c1e1520 */
.L_x_41:
[----:B------:R-:W-:Y:S05]  /*2950*/  BSYNC B1 ;  /* 0x0000000000017941 */ /* 0x000fea0003800000 */
.L_x_40:
        /* <DEDUP_REMOVED lines=10> */
.L_x_43:
[----:B------:R-:W-:Y:S05]  /*2a00*/  BSYNC B1 ;  /* 0x0000000000017941 */ /* 0x000fea0003800000 */
.L_x_42:
        /* <DEDUP_REMOVED lines=10> */
.L_x_45:
[----:B------:R-:W-:Y:S05]  /*2ab0*/  BSYNC B1 ;  /* 0x0000000000017941 */ /* 0x000fea0003800000 */
.L_x_44:
[----:B0----5:R-:W-:Y:S01]  /*2ac0*/  HADD2.F32 R5, -RZ, R24.H0_H0 ;  /* 0x20000018ff057230 */ /* 0x021fe20000004100 */
        /* <DEDUP_REMOVED lines=8> */
.L_x_47:
[----:B------:R-:W-:Y:S05]  /*2b50*/  BSYNC B1 ;  /* 0x0000000000017941 */ /* 0x000fea0003800000 */
.L_x_46:
        /* <DEDUP_REMOVED lines=9> */
.L_x_49:
[----:B------:R-:W-:Y:S05]  /*2bf0*/  BSYNC B1 ;  /* 0x0000000000017941 */ /* 0x000fea0003800000 */
.L_x_48:
        /* <DEDUP_REMOVED lines=10> */
.L_x_51:
[----:B------:R-:W-:Y:S05]  /*2ca0*/  BSYNC B1 ;  /* 0x0000000000017941 */ /* 0x000fea0003800000 */
.L_x_50:
        /* <DEDUP_REMOVED lines=10> */
.L_x_53:
[----:B------:R-:W-:Y:S05]  /*2d50*/  BSYNC B1 ;  /* 0x0000000000017941 */ /* 0x000fea0003800000 */
.L_x_52:
        /* <DEDUP_REMOVED lines=9> */
.L_x_55:
[----:B------:R-:W-:Y:S05]  /*2df0*/  BSYNC B1 ;  /* 0x0000000000017941 */ /* 0x000fea0003800000 */
.L_x_54:
        /* <DEDUP_REMOVED lines=9> */
.L_x_57:
[----:B------:R-:W-:Y:S05]  /*2e90*/  BSYNC B1 ;  /* 0x0000000000017941 */ /* 0x000fea0003800000 */
.L_x_56:
        /* <DEDUP_REMOVED lines=10> */
.L_x_59:
[----:B------:R-:W-:Y:S05]  /*2f40*/  BSYNC B1 ;  /* 0x0000000000017941 */ /* 0x000fea0003800000 */
.L_x_58:
        /* <DEDUP_REMOVED lines=10> */
.L_x_61:
[----:B------:R-:W-:Y:S05]  /*2ff0*/  BSYNC B1 ;  /* 0x0000000000017941 */ /* 0x000fea0003800000 */
.L_x_60:
        /* <DEDUP_REMOVED lines=9> */
.L_x_63:
[----:B------:R-:W-:Y:S05]  /*3090*/  BSYNC B1 ;  /* 0x0000000000017941 */ /* 0x000fea0003800000 */
.L_x_62:
        /* <DEDUP_REMOVED lines=9> */
.L_x_65:
[----:B------:R-:W-:Y:S05]  /*3130*/  BSYNC B1 ;  /* 0x0000000000017941 */ /* 0x000fea0003800000 */
.L_x_64:
        /* <DEDUP_REMOVED lines=10> */
.L_x_67:
[----:B------:R-:W-:Y:S05]  /*31e0*/  BSYNC B1 ;  /* 0x0000000000017941 */ /* 0x000fea0003800000 */
.L_x_66:
        /* <DEDUP_REMOVED lines=10> */
.L_x_69:
[----:B------:R-:W-:Y:S05]  /*3290*/  BSYNC B1 ;  /* 0x0000000000017941 */ /* 0x000fea0003800000 */
.L_x_68:
        /* <DEDUP_REMOVED lines=9> */
.L_x_71:
[----:B------:R-:W-:Y:S05]  /*3330*/  BSYNC B1 ;  /* 0x0000000000017941 */ /* 0x000fea0003800000 */
.L_x_70:
        /* <DEDUP_REMOVED lines=9> */
.L_x_73:
[----:B------:R-:W-:Y:S05]  /*33d0*/  BSYNC B1 ;  /* 0x0000000000017941 */ /* 0x000fea0003800000 */
.L_x_72:
        /* <DEDUP_REMOVED lines=10> */
.L_x_75:
[----:B------:R-:W-:Y:S05]  /*3480*/  BSYNC B1 ;  /* 0x0000000000017941 */ /* 0x000fea0003800000 */
.L_x_74:
        /* <DEDUP_REMOVED lines=10> */
.L_x_77:
[----:B------:R-:W-:Y:S05]  /*3530*/  BSYNC B1 ;  /* 0x0000000000017941 */ /* 0x000fea0003800000 */
.L_x_76:
        /* <DEDUP_REMOVED lines=9> */
.L_x_79:
[----:B------:R-:W-:Y:S05]  /*35d0*/  BSYNC B1 ;  /* 0x0000000000017941 */ /* 0x000fea0003800000 */
.L_x_78:
        /* <DEDUP_REMOVED lines=9> */
.L_x_81:
[----:B------:R-:W-:Y:S05]  /*3670*/  BSYNC B1 ;  /* 0x0000000000017941 */ /* 0x000fea0003800000 */
.L_x_80:
        /* <DEDUP_REMOVED lines=10> */
.L_x_83:
[----:B------:R-:W-:Y:S05]  /*3720*/  BSYNC B1 ;  /* 0x0000000000017941 */ /* 0x000fea0003800000 */
.L_x_82:
        /* <DEDUP_REMOVED lines=10> */
.L_x_85:
[----:B------:R-:W-:Y:S05]  /*37d0*/  BSYNC B1 ;  /* 0x0000000000017941 */ /* 0x000fea0003800000 */
.L_x_84:
        /* <DEDUP_REMOVED lines=9> */
.L_x_87:
[----:B------:R-:W-:Y:S05]  /*3870*/  BSYNC B1 ;  /* 0x0000000000017941 */ /* 0x000fea0003800000 */
.L_x_86:
        /* <DEDUP_REMOVED lines=9> */
.L_x_89:
[----:B------:R-:W-:Y:S05]  /*3910*/  BSYNC B1 ;  /* 0x0000000000017941 */ /* 0x000fea0003800000 */
.L_x_88:
        /* <DEDUP_REMOVED lines=10> */
.L_x_91:
[----:B------:R-:W-:Y:S05]  /*39c0*/  BSYNC B1 ;  /* 0x0000000000017941 */ /* 0x000fea0003800000 */
.L_x_90:
        /* <DEDUP_REMOVED lines=10> */
.L_x_93:
[----:B------:R-:W-:Y:S05]  /*3a70*/  BSYNC B1 ;  /* 0x0000000000017941 */ /* 0x000fea0003800000 */
.L_x_92:
        /* <DEDUP_REMOVED lines=9> */
.L_x_95:
[----:B------:R-:W-:Y:S05]  /*3b10*/  BSYNC B1 ;  /* 0x0000000000017941 */ /* 0x000fea0003800000 */
.L_x_94:
        /* <DEDUP_REMOVED lines=9> */
.L_x_97:
[----:B------:R-:W-:Y:S05]  /*3bb0*/  BSYNC B1 ;  /* 0x0000000000017941 */ /* 0x000fea0003800000 */
.L_x_96:
        /* <DEDUP_REMOVED lines=10> */
.L_x_99:
[----:B------:R-:W-:Y:S05]  /*3c60*/  BSYNC B1 ;  /* 0x0000000000017941 */ /* 0x000fea0003800000 */
.L_x_98:
        /* <DEDUP_REMOVED lines=10> */
.L_x_101:
[----:B------:R-:W-:Y:S05]  /*3d10*/  BSYNC B1 ;  /* 0x0000000000017941 */ /* 0x000fea0003800000 */
.L_x_100:
        /* <DEDUP_REMOVED lines=9> */
.L_x_103:
[----:B------:R-:W-:Y:S05]  /*3db0*/  BSYNC B1 ;  /* 0x0000000000017941 */ /* 0x000fea0003800000 */
.L_x_102:
        /* <DEDUP_REMOVED lines=9> */
.L_x_105:
[----:B------:R-:W-:Y:S05]  /*3e50*/  BSYNC B1 ;  /* 0x0000000000017941 */ /* 0x000fea0003800000 */
.L_x_104:
        /* <DEDUP_REMOVED lines=10> */
.L_x_107:
[----:B------:R-:W-:Y:S05]  /*3f00*/  BSYNC B1 ;  /* 0x0000000000017941 */ /* 0x000fea0003800000 */
.L_x_106:
        /* <DEDUP_REMOVED lines=10> */
.L_x_109:
[----:B------:R-:W-:Y:S05]  /*3fb0*/  BSYNC B1 ;  /* 0x0000000000017941 */ /* 0x000fea0003800000 */
.L_x_108:
        /* <DEDUP_REMOVED lines=9> */
.L_x_111:
[----:B------:R-:W-:Y:S05]  /*4050*/  BSYNC B1 ;  /* 0x0000000000017941 */ /* 0x000fea0003800000 */
.L_x_110:
        /* <DEDUP_REMOVED lines=9> */
.L_x_113:
[----:B------:R-:W-:Y:S05]  /*40f0*/  BSYNC B1 ;  /* 0x0000000000017941 */ /* 0x000fea0003800000 */
.L_x_112:
        /* <DEDUP_REMOVED lines=10> */
.L_x_115:
[----:B------:R-:W-:Y:S05]  /*41a0*/  BSYNC B1 ;  /* 0x0000000000017941 */ /* 0x000fea0003800000 */
.L_x_114:
        /* <DEDUP_REMOVED lines=10> */
.L_x_117:
[----:B------:R-:W-:Y:S05]  /*4250*/  BSYNC B1 ;  /* 0x0000000000017941 */ /* 0x000fea0003800000 */
.L_x_116:
        /* <DEDUP_REMOVED lines=9> */
.L_x_119:
[----:B------:R-:W-:Y:S05]  /*42f0*/  BSYNC B1 ;  /* 0x0000000000017941 */ /* 0x000fea0003800000 */
.L_x_118:
        /* <DEDUP_REMOVED lines=9> */
.L_x_121:
[----:B------:R-:W-:Y:S05]  /*4390*/  BSYNC B1 ;  /* 0x0000000000017941 */ /* 0x000fea0003800000 */
.L_x_120:
        /* <DEDUP_REMOVED lines=10> */
.L_x_123:
[----:B------:R-:W-:Y:S05]  /*4440*/  BSYNC B1 ;  /* 0x0000000000017941 */ /* 0x000fea0003800000 */
.L_x_122:
        /* <DEDUP_REMOVED lines=10> */
.L_x_125:
[----:B------:R-:W-:Y:S05]  /*44f0*/  BSYNC B1 ;  /* 0x0000000000017941 */ /* 0x000fea0003800000 */
.L_x_124:
        /* <DEDUP_REMOVED lines=9> */
.L_x_127:
[----:B------:R-:W-:Y:S05]  /*4590*/  BSYNC B1 ;  /* 0x0000000000017941 */ /* 0x000fea0003800000 */
.L_x_126:
        /* <DEDUP_REMOVED lines=9> */
.L_x_129:
[----:B------:R-:W-:Y:S05]  /*4630*/  BSYNC B1 ;  /* 0x0000000000017941 */ /* 0x000fea0003800000 */
.L_x_128:
        /* <DEDUP_REMOVED lines=10> */
.L_x_131:
[----:B------:R-:W-:Y:S05]  /*46e0*/  BSYNC B1 ;  /* 0x0000000000017941 */ /* 0x000fea0003800000 */
.L_x_130:
        /* <DEDUP_REMOVED lines=10> */
.L_x_133:
[----:B------:R-:W-:Y:S05]  /*4790*/  BSYNC B1 ;  /* 0x0000000000017941 */ /* 0x000fea0003800000 */
.L_x_132:
        /* <DEDUP_REMOVED lines=9> */
.L_x_135:
[----:B------:R-:W-:Y:S05]  /*4830*/  BSYNC B1 ;  /* 0x0000000000017941 */ /* 0x000fea0003800000 */
.L_x_134:
        /* <DEDUP_REMOVED lines=9> */
.L_x_137:
[----:B------:R-:W-:Y:S05]  /*48d0*/  BSYNC B1 ;  /* 0x0000000000017941 */ /* 0x000fea0003800000 */
.L_x_136:
        /* <DEDUP_REMOVED lines=10> */
.L_x_139:
[----:B------:R-:W-:Y:S05]  /*4980*/  BSYNC B1 ;  /* 0x0000000000017941 */ /* 0x000fea0003800000 */
.L_x_138:
        /* <DEDUP_REMOVED lines=10> */
.L_x_141:
[----:B------:R-:W-:Y:S05]  /*4a30*/  BSYNC B1 ;  /* 0x0000000000017941 */ /* 0x000fea0003800000 */
.L_x_140:
        /* <DEDUP_REMOVED lines=9> */
.L_x_143:
[----:B------:R-:W-:Y:S05]  /*4ad0*/  BSYNC B1 ;  /* 0x0000000000017941 */ /* 0x000fea0003800000 */
.L_x_142:
        /* <DEDUP_REMOVED lines=9> */
.L_x_145:
[----:B------:R-:W-:Y:S05]  /*4b70*/  BSYNC B1 ;  /* 0x0000000000017941 */ /* 0x000fea0003800000 */
.L_x_144:
        /* <DEDUP_REMOVED lines=10> */
.L_x_147:
[----:B------:R-:W-:Y:S05]  /*4c20*/  BSYNC B1 ;  /* 0x0000000000017941 */ /* 0x000fea0003800000 */
.L_x_146:
[----:B-----5:R-:W-:Y:S01]  /*4c30*/  HADD2.F32 R5, -RZ, R24.H0_H0 ;  /* 0x20000018ff057230 */ /* 0x020fe20000004100 */
[----:B------:R-:W-:Y:S01]  /*4c40*/  ISETP.GT.AND P0, PT, R4, 0x79, PT ;  /* 0x000000790400780c */ /* 0x000fe20003f04270 */
[----:B------:R-:W-:Y:S01]  /*4c50*/  @P2 IMAD.MOV.U32 R4, RZ, RZ, R10 ;  /* 0x000000ffff042224 */ /* 0x000fe200078e000a */
[----:B------:R-:W-:Y:S02]  /*4c60*/  BSSY B1, `(.L_x_148) ;  /* 0x000000a000017945 */ /* 0x000fe40003800000 */
[----:B------:R-:W-:Y:S01]  /*4c70*/  FMUL R5, R5, R88 ;  /* 0x0000005805057220 */ /* 0x000fe20000400000 */
[----:B------:R-:W-:-:S03]  /*4c80*/  ISETP.GT.AND P3, PT, R3, RZ, P0 ;  /* 0x000000ff0300720c */ /* 0x000fc60000764270 */
[----:B------:R-:W-:-:S05]  /*4c90*/  FFMA R5, R84, R19, R5 ;  /* 0x0000001354057223 */ /* 0x000fca0000000005 */
[----:B------:R-:W-:-:S04]  /*4ca0*/  F2FP.F16.F32.PACK_AB R5, RZ, R5 ;  /* 0x00000005ff05723e */ /* 0x000fc800000000ff */
[----:B0-----:R-:W-:Y:S01]  /*4cb0*/  PRMT R14, R5, 0x7610, R14 ;  /* 0x00007610050e7816 */ /* 0x001fe2000000000e */
[----:B------:R-:W-:-:S05]  /*4cc0*/  @P2 IMAD.MOV.U32 R5, RZ, RZ, R11 ;  /* 0x000000ffff052224 */ /* 0x000fca00078e000b */
[----:B------:R0:W-:Y:S01]  /*4cd0*/  @P2 STG.E.U16 desc[UR36][R4.64+0xf0], R14 ;  /* 0x0000f00e04002986 */ /* 0x0001e2000c101524 */
[----:B------:R-:W-:Y:S05]  /*4ce0*/  @!P3 BRA `(.L_x_149) ;  /* 0x000000000004b947 */ /* 0x000fea0003800000 */
[----:B------:R0:W5:Y:S02]  /*4cf0*/  LDG.E.LTC128B.U16 R24, desc[UR36][R6.64+0xf2] ;  /* 0x0000f22406187981 */ /* 0x000164000c1e1520 */
.L_x_149:
[----:B------:R-:W-:Y:S05]  /*4d00*/  BSYNC B1 ;  /* 0x0000000000017941 */ /* 0x000fea0003800000 */
.L_x_148:
        /* <DEDUP_REMOVED lines=9> */
.L_x_151:
[----:B------:R-:W-:Y:S05]  /*4da0*/  BSYNC B1 ;  /* 0x0000000000017941 */ /* 0x000fea0003800000 */
.L_x_150:
[----:B-----5:R-:W-:Y:S01]  /*4db0*/  HADD2.F32 R5, -RZ, R24.H0_H0 ;  /* 0x20000018ff057230 */ /* 0x020fe20000004100 */
[----:B------:R-:W-:Y:S01]  /*4dc0*/  ISETP.GT.AND P0, PT, R3, 0x8, P0 ;  /* 0x000000080300780c */ /* 0x000fe20000704270 */
[----:B0-----:R-:W-:Y:S01]  /*4dd0*/  @P1 IMAD.MOV.U32 R4, RZ, RZ, R12 ;  /* 0x000000ffff041224 */ /* 0x001fe200078e000c */
[----:B------:R-:W-:Y:S02]  /*4de0*/  BSSY B1, `(.L_x_152) ;  /* 0x0000009000017945 */ /* 0x000fe40003800000 */
[----:B------:R-:W-:-:S04]  /*4df0*/  FMUL R5, R5, R88 ;  /* 0x0000005805057220 */ /* 0x000fc80000400000 */
[----:B------:R-:W-:-:S05]  /*4e00*/  FFMA R5, R86, R19, R5 ;  /* 0x0000001356057223 */ /* 0x000fca0000000005 */
[----:B------:R-:W-:-:S04]  /*4e10*/  F2FP.F16.F32.PACK_AB R5, RZ, R5 ;  /* 0x00000005ff05723e */ /* 0x000fc800000000ff */
[----:B-1-3--:R-:W-:Y:S01]  /*4e20*/  PRMT R6, R5, 0x7610, R6 ;  /* 0x0000761005067816 */ /* 0x00afe20000000006 */
[----:B------:R-:W-:-:S05]  /*4e30*/  @P1 IMAD.MOV.U32 R5, RZ, RZ, R13 ;  /* 0x000000ffff051224 */ /* 0x000fca00078e000d */
[----:B------:R0:W-:Y:S01]  /*4e40*/  @P1 STG.E.U16 desc[UR36][R4.64+0xf0], R6 ;  /* 0x0000f00604001986 */ /* 0x0001e2000c101524 */
[----:B------:R-:W-:Y:S05]  /*4e50*/  @!P0 BRA `(.L_x_153) ;  /* 0x0000000000048947 */ /* 0x000fea0003800000 */
[----:B------:R1:W5:Y:S02]  /*4e60*/  LDG.E.LTC128B.U16 R24, desc[UR36][R8.64+0xf2] ;  /* 0x0000f22408187981 */ /* 0x000364000c1e1520 */
.L_x_153:
[----:B------:R-:W-:Y:S05]  /*4e70*/  BSYNC B1 ;  /* 0x0000000000017941 */ /* 0x000fea0003800000 */
.L_x_152:
[----:B------:R-:W-:Y:S05]  /*4e80*/  @!P0 BRA `(.L_x_154) ;  /* 0x0000001000e88947 */ /* 0x000fea0003800000 */
[----:B-----5:R-:W-:-:S05]  /*4e90*/  HADD2.F32 R3, -RZ, R24.H0_H0 ;  /* 0x20000018ff037230 */ /* 0x020fca0000004100 */
[----:B0-----:R-:W-:-:S04]  /*4ea0*/  FMUL R4, R3, R88 ;  /* 0x0000005803047220 */ /* 0x001fc80000400000 */
[----:B------:R-:W-:-:S05]  /*4eb0*/  FFMA R4, R87, R19, R4 ;  /* 0x0000001357047223 */ /* 0x000fca0000000004 */
[----:B------:R-:W-:-:S05]  /*4ec0*/  F2FP.F16.F32.PACK_AB R4, RZ, R4 ;  /* 0x00000004ff04723e */ /* 0x000fca00000000ff */
[----:B------:R3:W-:Y:S01]  /*4ed0*/  STG.E.U16 desc[UR36][R12.64+0xf2], R4 ;  /* 0x0000f2040c007986 */ /* 0x0007e2000c101524 */
[----:B------:R-:W-:Y:S05]  /*4ee0*/  BRA `(.L_x_154) ;  /* 0x0000001000d07947 */ /* 0x000fea0003800000 */
.L_x_29:
[----:B------:R-:W-:Y:S01]  /*4ef0*/  ISETP.GT.AND P3, PT, R4, 0x1, PT ;  /* 0x000000010400780c */ /* 0x000fe20003f64270 */
[----:B------:R-:W-:Y:S01]  /*4f00*/  ULDC.64 UR4, c[0x0][0x5c0] ;  /* 0x0001700000047ab9 */ /* 0x000fe20000000a00 */
[-C--:B------:R-:W-:Y:S01]  /*4f10*/  FMUL R24, R24, R19.reuse ;  /* 0x0000001318187220 */ /* 0x080fe20000400000 */
[----:B------:R-:W-:Y:S01]  /*4f20*/  LEA R6, P4, R102, UR4, 0x1 ;  /* 0x0000000466067c11 */ /* 0x000fe2000f8808ff */
[-C--:B------:R-:W-:Y:S01]  /*4f30*/  FMUL R25, R25, R19.reuse ;  /* 0x0000001319197220 */ /* 0x080fe20000400000 */
[----:B------:R-:W-:Y:S01]  /*4f40*/  ISETP.GT.AND P0, PT, R3, RZ, P3 ;  /* 0x000000ff0300720c */ /* 0x000fe20001f04270 */
[-C--:B------:R-:W-:Y:S01]  /*4f50*/  FMUL R26, R26, R19.reuse ;  /* 0x000000131a1a7220 */ /* 0x080fe20000400000 */
[----:B------:R-:W-:Y:S01]  /*4f60*/  F2FP.F16.F32.PACK_AB R24, RZ, R24 ;  /* 0x00000018ff18723e */ /* 0x000fe200000000ff */
[-C--:B------:R-:W-:Y:S01]  /*4f70*/  FMUL R27, R27, R19.reuse ;  /* 0x000000131b1b7220 */ /* 0x080fe20000400000 */
[----:B------:R-:W-:Y:S01]  /*4f80*/  LEA.HI.X R7, R102, UR5, R113, 0x1, P4 ;  /* 0x0000000566077c11 */ /* 0x000fe2000a0f0c71 */
[----:B------:R-:W-:Y:S01]  /*4f90*/  FMUL R28, R28, R19 ;  /* 0x000000131c1c7220 */ /* 0x000fe20000400000 */
[----:B------:R-:W-:Y:S01]  /*4fa0*/  F2FP.F16.F32.PACK_AB R25, RZ, R25 ;  /* 0x00000019ff19723e */ /* 0x000fe200000000ff */
[-C--:B------:R-:W-:Y:S01]  /*4fb0*/  FMUL R29, R29, R19.reuse ;  /* 0x000000131d1d7220 */ /* 0x080fe20000400000 */
[----:B------:R-:W-:Y:S01]  /*4fc0*/  ISETP.GT.AND P2, PT, R3, 0x8, P2 ;  /* 0x000000080300780c */ /* 0x000fe20001744270 */
[----:B------:R-:W-:Y:S01]  /*4fd0*/  @P1 STG.E.U16 desc[UR36][R6.64], R24 ;  /* 0x0000001806001986 */ /* 0x000fe2000c101524 */
[----:B------:R-:W-:Y:S01]  /*4fe0*/  ISETP.GT.AND P1, PT, R4, 0x8, PT ;  /* 0x000000080400780c */ /* 0x000fe20003f24270 */
[-C--:B------:R-:W-:Y:S01]  /*4ff0*/  FMUL R30, R30, R19.reuse ;  /* 0x000000131e1e7220 */ /* 0x080fe20000400000 */
[C---:B------:R-:W-:Y:S01]  /*5000*/  SHF.L.U64.HI R5, R92.reuse, 0x1, R91 ;  /* 0x000000015c057819 */ /* 0x040fe2000001025b */
[----:B------:R-:W-:Y:S01]  /*5010*/  @P0 STG.E.U16 desc[UR36][R6.64+0x2], R25 ;  /* 0x0000021906000986 */ /* 0x000fe2000c101524 */
[----:B------:R-:W-:Y:S01]  /*5020*/  LEA R8, P5, R92, R6, 0x1 ;  /* 0x000000065c087211 */ /* 0x000fe200078a08ff */
[-C--:B------:R-:W-:Y:S01]  /*5030*/  FMUL R31, R31, R19.reuse ;  /* 0x000000131f1f7220 */ /* 0x080fe20000400000 */
[----:B------:R-:W-:Y:S01]  /*5040*/  ISETP.GT.AND P3, PT, R3, 0x8, P3 ;  /* 0x000000080300780c */ /* 0x000fe20001f64270 */
[-C--:B------:R-:W-:Y:S01]  /*5050*/  FMUL R32, R32, R19.reuse ;  /* 0x0000001320207220 */ /* 0x080fe20000400000 */
[----:B------:R-:W-:Y:S01]  /*5060*/  ISETP.GT.AND P0, PT, R4, 0x9, PT ;  /* 0x000000090400780c */ /* 0x000fe20003f04270 */
[----:B------:R-:W-:Y:S01]  /*5070*/  IMAD.X R9, R5, 0x1, R7, P5 ;  /* 0x0000000105097824 */ /* 0x000fe200028e0607 */
[----:B------:R-:W-:Y:S01]  /*5080*/  ISETP.GT.AND P4, PT, R3, RZ, P1 ;  /* 0x000000ff0300720c */ /* 0x000fe20000f84270 */
[-C--:B------:R-:W-:Y:S01]  /*5090*/  FMUL R33, R33, R19.reuse ;  /* 0x0000001321217220 */ /* 0x080fe20000400000 */
[----:B------:R-:W-:Y:S01]  /*50a0*/  F2FP.F16.F32.PACK_AB R26, RZ, R26 ;  /* 0x0000001aff1a723e */ /* 0x000fe200000000ff */
[-C--:B------:R-:W-:Y:S01]  /*50b0*/  FMUL R34, R34, R19.reuse ;  /* 0x0000001322227220 */ /* 0x080fe20000400000 */
[----:B------:R-:W-:Y:S01]  /*50c0*/  ISETP.GT.AND P5, PT, R3, RZ, P0 ;  /* 0x000000ff0300720c */ /* 0x000fe200007a4270 */
[----:B------:R-:W-:Y:S01]  /*50d0*/  FMUL R35, R35, R19 ;  /* 0x0000001323237220 */ /* 0x000fe20000400000 */
[----:B------:R-:W-:Y:S01]  /*50e0*/  F2FP.F16.F32.PACK_AB R27, RZ, R27 ;  /* 0x0000001bff1b723e */ /* 0x000fe200000000ff */
[----:B------:R-:W-:Y:S01]  /*50f0*/  @P2 STG.E.U16 desc[UR36][R8.64], R26 ;  /* 0x0000001a08002986 */ /* 0x000fe2000c101524 */
[----:B------:R-:W-:Y:S01]  /*5100*/  F2FP.F16.F32.PACK_AB R28, RZ, R28 ;  /* 0x0000001cff1c723e */ /* 0x000fe200000000ff */
[-C--:B------:R-:W-:Y:S01]  /*5110*/  FMUL R36, R36, R19.reuse ;  /* 0x0000001324247220 */ /* 0x080fe20000400000 */
[----:B------:R-:W-:Y:S01]  /*5120*/  ISETP.GT.AND P2, PT, R3, 0x8, P1 ;  /* 0x000000080300780c */ /* 0x000fe20000f44270 */
[----:B------:R-:W-:Y:S01]  /*5130*/  @P3 STG.E.U16 desc[UR36][R8.64+0x2], R27 ;  /* 0x0000021b08003986 */ /* 0x000fe2000c101524 */
[----:B------:R-:W-:Y:S01]  /*5140*/  ISETP.GT.AND P1, PT, R4, 0x10, PT ;  /* 0x000000100400780c */ /* 0x000fe20003f24270 */
[----:B------:R-:W-:Y:S01]  /*5150*/  FMUL R37, R37, R19 ;  /* 0x0000001325257220 */ /* 0x000fe20000400000 */
[----:B------:R-:W-:Y:S01]  /*5160*/  F2FP.F16.F32.PACK_AB R29, RZ, R29 ;  /* 0x0000001dff1d723e */ /* 0x000fe200000000ff */
[----:B------:R-:W-:Y:S01]  /*5170*/  @P4 STG.E.U16 desc[UR36][R6.64+0x10], R28 ;  /* 0x0000101c06004986 */ /* 0x000fe2000c101524 */
[C---:B------:R-:W-:Y:S01]  /*5180*/  ISETP.GT.AND P3, PT, R3.reuse, 0x8, P0 ;  /* 0x000000080300780c */ /* 0x040fe20000764270 */
[-C--:B------:R-:W-:Y:S01]  /*5190*/  FMUL R38, R38, R19.reuse ;  /* 0x0000001326267220 */ /* 0x080fe20000400000 */
[----:B------:R-:W-:Y:S01]  /*51a0*/  ISETP.GT.AND P0, PT, R4, 0x11, PT ;  /* 0x000000110400780c */ /* 0x000fe20003f04270 */
[----:B------:R-:W-:Y:S01]  /*51b0*/  @P5 STG.E.U16 desc[UR36][R6.64+0x12], R29 ;  /* 0x0000121d06005986 */ /* 0x000fe2000c101524 */
        /* <DEDUP_REMOVED lines=161> */
[----:B------:R-:W-:Y:S01]  /*5bd0*/  FMUL R87, R87, R19 ;  /* 0x0000001357577220 */ /* 0x000fe20000400000 */
[----:B------:R-:W-:-:S02]  /*5be0*/  F2FP.F16.F32.PACK_AB R62, RZ, R62 ;  /* 0x0000003eff3e723e */ /* 0x000fc400000000ff */
[C---:B------:R-:W-:Y:S02]  /*5bf0*/  ISETP.GT.AND P5, PT, R3.reuse, RZ, P0 ;  /* 0x000000ff0300720c */ /* 0x040fe400007a4270 */
[----:B------:R-:W-:Y:S01]  /*5c00*/  F2FP.F16.F32.PACK_AB R63, RZ, R63 ;  /* 0x0000003fff3f723e */ /* 0x000fe200000000ff */
[----:B------:R-:W-:Y:S01]  /*5c10*/  @P2 STG.E.U16 desc[UR36][R8.64+0x90], R62 ;  /* 0x0000903e08002986 */ /* 0x000fe2000c101524 */
[----:B------:R-:W-:Y:S02]  /*5c20*/  F2FP.F16.F32.PACK_AB R64, RZ, R64 ;  /* 0x00000040ff40723e */ /* 0x000fe400000000ff */
[C---:B------:R-:W-:Y:S01]  /*5c30*/  ISETP.GT.AND P2, PT, R3.reuse, 0x8, P1 ;  /* 0x000000080300780c */ /* 0x040fe20000f44270 */
[----:B------:R-:W-:Y:S01]  /*5c40*/  @P3 STG.E.U16 desc[UR36][R8.64+0x92], R63 ;  /* 0x0000923f08003986 */ /* 0x000fe2000c101524 */
[----:B------:R-:W-:Y:S02]  /*5c50*/  ISETP.GT.AND P1, PT, R4, 0x58, PT ;  /* 0x000000580400780c */ /* 0x000fe40003f24270 */
[----:B------:R-:W-:Y:S01]  /*5c60*/  F2FP.F16.F32.PACK_AB R65, RZ, R65 ;  /* 0x00000041ff41723e */ /* 0x000fe200000000ff */
[----:B------:R-:W-:Y:S01]  /*5c70*/  @P4 STG.E.U16 desc[UR36][R6.64+0xa0], R64 ;  /* 0x0000a04006004986 */ /* 0x000fe2000c101524 */
[----:B------:R-:W-:-:S02]  /*5c80*/  ISETP.GT.AND P3, PT, R3, 0x8, P0 ;  /* 0x000000080300780c */ /* 0x000fc40000764270 */
[----:B------:R-:W-:Y:S01]  /*5c90*/  ISETP.GT.AND P0, PT, R4, 0x59, PT ;  /* 0x000000590400780c */ /* 0x000fe20003f04270 */
[----:B------:R-:W-:Y:S01]  /*5ca0*/  @P5 STG.E.U16 desc[UR36][R6.64+0xa2], R65 ;  /* 0x0000a24106005986 */ /* 0x000fe2000c101524 */
[C---:B------:R-:W-:Y:S02]  /*5cb0*/  ISETP.GT.AND P4, PT, R3.reuse, RZ, P1 ;  /* 0x000000ff0300720c */ /* 0x040fe40000f84270 */
[----:B------:R-:W-:Y:S02]  /*5cc0*/  F2FP.F16.F32.PACK_AB R66, RZ, R66 ;  /* 0x00000042ff42723e */ /* 0x000fe400000000ff */
[----:B------:R-:W-:Y:S02]  /*5cd0*/  ISETP.GT.AND P5, PT, R3, RZ, P0 ;  /* 0x000000ff0300720c */ /* 0x000fe400007a4270 */
[----:B------:R-:W-:Y:S01]  /*5ce0*/  F2FP.F16.F32.PACK_AB R67, RZ, R67 ;  /* 0x00000043ff43723e */ /* 0x000fe200000000ff */
[----:B------:R-:W-:Y:S01]  /*5cf0*/  @P2 STG.E.U16 desc[UR36][R8.64+0xa0], R66 ;  /* 0x0000a04208002986 */ /* 0x000fe2000c101524 */
[----:B------:R-:W-:-:S02]  /*5d00*/  F2FP.F16.F32.PACK_AB R68, RZ, R68 ;  /* 0x00000044ff44723e */ /* 0x000fc400000000ff */
[C---:B------:R-:W-:Y:S01]  /*5d10*/  ISETP.GT.AND P2, PT, R3.reuse, 0x8, P1 ;  /* 0x000000080300780c */ /* 0x040fe20000f44270 */
[----:B------:R-:W-:Y:S01]  /*5d20*/  @P3 STG.E.U16 desc[UR36][R8.64+0xa2], R67 ;  /* 0x0000a24308003986 */ /* 0x000fe2000c101524 */
[C---:B------:R-:W-:Y:S02]  /*5d30*/  ISETP.GT.AND P1, PT, R4.reuse, 0x60, PT ;  /* 0x000000600400780c */ /* 0x040fe40003f24270 */
[----:B------:R-:W-:Y:S01]  /*5d40*/  F2FP.F16.F32.PACK_AB R69, RZ, R69 ;  /* 0x00000045ff45723e */ /* 0x000fe200000000ff */
[----:B------:R-:W-:Y:S01]  /*5d50*/  @P4 STG.E.U16 desc[UR36][R6.64+0xb0], R68 ;  /* 0x0000b04406004986 */ /* 0x000fe2000c101524 */
[C---:B------:R-:W-:Y:S02]  /*5d60*/  ISETP.GT.AND P3, PT, R3.reuse, 0x8, P0 ;  /* 0x000000080300780c */ /* 0x040fe40000764270 */
[----:B------:R-:W-:Y:S01]  /*5d70*/  ISETP.GT.AND P0, PT, R4, 0x61, PT ;  /* 0x000000610400780c */ /* 0x000fe20003f04270 */
[----:B------:R-:W-:Y:S01]  /*5d80*/  @P5 STG.E.U16 desc[UR36][R6.64+0xb2], R69 ;  /* 0x0000b24506005986 */ /* 0x000fe2000c101524 */
[----:B------:R-:W-:-:S02]  /*5d90*/  ISETP.GT.AND P4, PT, R3, RZ, P1 ;  /* 0x000000ff0300720c */ /* 0x000fc40000f84270 */
[C---:B------:R-:W-:Y:S02]  /*5da0*/  ISETP.GT.AND P5, PT, R3.reuse, RZ, P0 ;  /* 0x000000ff0300720c */ /* 0x040fe400007a4270 */
[----:B------:R-:W-:Y:S02]  /*5db0*/  F2FP.F16.F32.PACK_AB R70, RZ, R70 ;  /* 0x00000046ff46723e */ /* 0x000fe400000000ff */
[----:B------:R-:W-:Y:S02]  /*5dc0*/  F2FP.F16.F32.PACK_AB R71, RZ, R71 ;  /* 0x00000047ff47723e */ /* 0x000fe400000000ff */
[----:B------:R-:W-:Y:S01]  /*5dd0*/  F2FP.F16.F32.PACK_AB R72, RZ, R72 ;  /* 0x00000048ff48723e */ /* 0x000fe200000000ff */
[----:B------:R-:W-:Y:S01]  /*5de0*/  @P2 STG.E.U16 desc[UR36][R8.64+0xb0], R70 ;  /* 0x0000b04608002986 */ /* 0x000fe2000c101524 */
[----:B------:R-:W-:Y:S02]  /*5df0*/  F2FP.F16.F32.PACK_AB R73, RZ, R73 ;  /* 0x00000049ff49723e */ /* 0x000fe400000000ff */
[C---:B------:R-:W-:Y:S01]  /*5e00*/  ISETP.GT.AND P1, PT, R3.reuse, 0x8, P1 ;  /* 0x000000080300780c */ /* 0x040fe20000f24270 */
[----:B------:R-:W-:Y:S01]  /*5e10*/  @P3 STG.E.U16 desc[UR36][R8.64+0xb2], R71 ;  /* 0x0000b24708003986 */ /* 0x000fe2000c101524 */
[----:B------:R-:W-:-:S02]  /*5e20*/  ISETP.GT.AND P2, PT, R3, 0x8, P0 ;  /* 0x000000080300780c */ /* 0x000fc40000744270 */
[C---:B------:R-:W-:Y:S01]  /*5e30*/  ISETP.GT.AND P0, PT, R4.reuse, 0x69, PT ;  /* 0x000000690400780c */ /* 0x040fe20003f04270 */
[----:B------:R-:W-:Y:S01]  /*5e40*/  @P4 STG.E.U16 desc[UR36][R6.64+0xc0], R72 ;  /* 0x0000c04806004986 */ /* 0x000fe2000c101524 */
[----:B------:R-:W-:Y:S02]  /*5e50*/  ISETP.GT.AND P4, PT, R4, 0x68, PT ;  /* 0x000000680400780c */ /* 0x000fe40003f84270 */
[----:B------:R-:W-:Y:S01]  /*5e60*/  F2FP.F16.F32.PACK_AB R74, RZ, R74 ;  /* 0x0000004aff4a723e */ /* 0x000fe200000000ff */
[----:B------:R-:W-:Y:S01]  /*5e70*/  @P5 STG.E.U16 desc[UR36][R6.64+0xc2], R73 ;  /* 0x0000c24906005986 */ /* 0x000fe2000c101524 */
[C---:B------:R-:W-:Y:S02]  /*5e80*/  ISETP.GT.AND P5, PT, R3.reuse, RZ, P4 ;  /* 0x000000ff0300720c */ /* 0x040fe400027a4270 */
[----:B------:R-:W-:Y:S01]  /*5e90*/  ISETP.GT.AND P3, PT, R3, RZ, P0 ;  /* 0x000000ff0300720c */ /* 0x000fe20000764270 */
[----:B------:R-:W-:Y:S01]  /*5ea0*/  @P1 STG.E.U16 desc[UR36][R8.64+0xc0], R74 ;  /* 0x0000c04a08001986 */ /* 0x000fe2000c101524 */
[----:B------:R-:W-:-:S02]  /*5eb0*/  F2FP.F16.F32.PACK_AB R75, RZ, R75 ;  /* 0x0000004bff4b723e */ /* 0x000fc400000000ff */
[----:B------:R-:W-:Y:S02]  /*5ec0*/  F2FP.F16.F32.PACK_AB R76, RZ, R76 ;  /* 0x0000004cff4c723e */ /* 0x000fe400000000ff */
[C---:B------:R-:W-:Y:S01]  /*5ed0*/  ISETP.GT.AND P4, PT, R3.reuse, 0x8, P4 ;  /* 0x000000080300780c */ /* 0x040fe20002784270 */
[----:B------:R-:W-:Y:S01]  /*5ee0*/  @P2 STG.E.U16 desc[UR36][R8.64+0xc2], R75 ;  /* 0x0000c24b08002986 */ /* 0x000fe2000c101524 */
[----:B------:R-:W-:Y:S02]  /*5ef0*/  F2FP.F16.F32.PACK_AB R77, RZ, R77 ;  /* 0x0000004dff4d723e */ /* 0x000fe400000000ff */
[C---:B------:R-:W-:Y:S01]  /*5f00*/  ISETP.GT.AND P2, PT, R4.reuse, 0x71, PT ;  /* 0x000000710400780c */ /* 0x040fe20003f44270 */
[----:B------:R-:W-:Y:S01]  /*5f10*/  @P5 STG.E.U16 desc[UR36][R6.64+0xd0], R76 ;  /* 0x0000d04c06005986 */ /* 0x000fe2000c101524 */
[----:B------:R-:W-:Y:S02]  /*5f20*/  ISETP.GT.AND P5, PT, R3, 0x8, P0 ;  /* 0x000000080300780c */ /* 0x000fe400007a4270 */
[C---:B------:R-:W-:Y:S01]  /*5f30*/  ISETP.GT.AND P1, PT, R4.reuse, 0x78, PT ;  /* 0x000000780400780c */ /* 0x040fe20003f24270 */
[----:B------:R-:W-:Y:S01]  /*5f40*/  @P3 STG.E.U16 desc[UR36][R6.64+0xd2], R77 ;  /* 0x0000d24d06003986 */ /* 0x000fe2000c101524 */
[----:B------:R-:W-:-:S02]  /*5f50*/  ISETP.GT.AND P3, PT, R4, 0x70, PT ;  /* 0x000000700400780c */ /* 0x000fc40003f64270 */
[----:B------:R-:W-:Y:S01]  /*5f60*/  ISETP.GT.AND P0, PT, R4, 0x79, PT ;  /* 0x000000790400780c */ /* 0x000fe20003f04270 */
[----:B------:R-:W-:Y:S01]  /*5f70*/  @P4 IMAD.MOV.U32 R4, RZ, RZ, R8 ;  /* 0x000000ffff044224 */ /* 0x000fe200078e0008 */
[----:B------:R-:W-:Y:S01]  /*5f80*/  F2FP.F16.F32.PACK_AB R78, RZ, R78 ;  /* 0x0000004eff4e723e */ /* 0x000fe200000000ff */
[----:B------:R-:W-:Y:S01]  /*5f90*/  @P4 IMAD.MOV.U32 R5, RZ, RZ, R9 ;  /* 0x000000ffff054224 */ /* 0x000fe200078e0009 */
[----:B------:R-:W-:Y:S02]  /*5fa0*/  F2FP.F16.F32.PACK_AB R79, RZ, R79 ;  /* 0x0000004fff4f723e */ /* 0x000fe400000000ff */
[----:B------:R-:W-:Y:S02]  /*5fb0*/  F2FP.F16.F32.PACK_AB R80, RZ, R80 ;  /* 0x00000050ff50723e */ /* 0x000fe400000000ff */
[----:B------:R0:W-:Y:S01]  /*5fc0*/  @P4 STG.E.U16 desc[UR36][R4.64+0xd0], R78 ;  /* 0x0000d04e04004986 */ /* 0x0001e2000c101524 */
[----:B------:R-:W-:Y:S02]  /*5fd0*/  ISETP.GT.AND P4, PT, R3, RZ, P2 ;  /* 0x000000ff0300720c */ /* 0x000fe40001784270 */
[----:B------:R-:W-:-:S02]  /*5fe0*/  F2FP.F16.F32.PACK_AB R81, RZ, R81 ;  /* 0x00000051ff51723e */ /* 0x000fc400000000ff */
[----:B------:R-:W-:Y:S02]  /*5ff0*/  ISETP.GT.AND P2, PT, R3, 0x8, P2 ;  /* 0x000000080300780c */ /* 0x000fe40001744270 */
[----:B------:R-:W-:Y:S02]  /*6000*/  F2FP.F16.F32.PACK_AB R82, RZ, R82 ;  /* 0x00000052ff52723e */ /* 0x000fe400000000ff */
[----:B------:R-:W-:Y:S02]  /*6010*/  F2FP.F16.F32.PACK_AB R83, RZ, R83 ;  /* 0x00000053ff53723e */ /* 0x000fe400000000ff */
[----:B------:R-:W-:Y:S01]  /*6020*/  F2FP.F16.F32.PACK_AB R84, RZ, R84 ;  /* 0x00000054ff54723e */ /* 0x000fe200000000ff */
[----:B0-----:R-:W-:Y:S01]  /*6030*/  @P5 IMAD.MOV.U32 R4, RZ, RZ, R8 ;  /* 0x000000ffff045224 */ /* 0x001fe200078e0008 */
[----:B------:R-:W-:Y:S01]  /*6040*/  F2FP.F16.F32.PACK_AB R85, RZ, R85 ;  /* 0x00000055ff55723e */ /* 0x000fe200000000ff */
[----:B------:R-:W-:Y:S01]  /*6050*/  @P5 IMAD.MOV.U32 R5, RZ, RZ, R9 ;  /* 0x000000ffff055224 */ /* 0x000fe200078e0009 */
[----:B------:R-:W-:-:S02]  /*6060*/  F2FP.F16.F32.PACK_AB R86, RZ, R86 ;  /* 0x00000056ff56723e */ /* 0x000fc400000000ff */
[----:B------:R-:W-:Y:S02]  /*6070*/  F2FP.F16.F32.PACK_AB R87, RZ, R87 ;  /* 0x00000057ff57723e */ /* 0x000fe400000000ff */
[----:B------:R0:W-:Y:S01]  /*6080*/  @P5 STG.E.U16 desc[UR36][R4.64+0xd2], R79 ;  /* 0x0000d24f04005986 */ /* 0x0001e2000c101524 */
[C---:B------:R-:W-:Y:S02]  /*6090*/  ISETP.GT.AND P5, PT, R3.reuse, RZ, P3 ;  /* 0x000000ff0300720c */ /* 0x040fe40001fa4270 */
[----:B------:R-:W-:-:S11]  /*60a0*/  ISETP.GT.AND P3, PT, R3, 0x8, P3 ;  /* 0x000000080300780c */ /* 0x000fd60001f64270 */
[----:B0-----:R-:W-:Y:S02]  /*60b0*/  @P5 IMAD.MOV.U32 R4, RZ, RZ, R6 ;  /* 0x000000ffff045224 */ /* 0x001fe400078e0006 */
[----:B------:R-:W-:-:S05]  /*60c0*/  @P5 IMAD.MOV.U32 R5, RZ, RZ, R7 ;  /* 0x000000ffff055224 */ /* 0x000fca00078e0007 */
[----:B------:R0:W-:Y:S01]  /*60d0*/  @P5 STG.E.U16 desc[UR36][R4.64+0xe0], R80 ;  /* 0x0000e05004005986 */ /* 0x0001e2000c101524 */
[C---:B------:R-:W-:Y:S02]  /*60e0*/  ISETP.GT.AND P5, PT, R3.reuse, RZ, P0 ;  /* 0x000000ff0300720c */ /* 0x040fe400007a4270 */
[----:B------:R-:W-:Y:S01]  /*60f0*/  ISETP.GT.AND P0, PT, R3, 0x8, P0 ;  /* 0x000000080300780c */ /* 0x000fe20000704270 */
[----:B0-----:R-:W-:Y:S02]  /*6100*/  @P4 IMAD.MOV.U32 R4, RZ, RZ, R6 ;  /* 0x000000ffff044224 */ /* 0x001fe400078e0006 */
[----:B------:R-:W-:-:S05]  /*6110*/  @P4 IMAD.MOV.U32 R5, RZ, RZ, R7 ;  /* 0x000000ffff054224 */ /* 0x000fca00078e0007 */
[----:B------:R0:W-:Y:S01]  /*6120*/  @P4 STG.E.U16 desc[UR36][R4.64+0xe2], R81 ;  /* 0x0000e25104004986 */ /* 0x0001e2000c101524 */
[C---:B------:R-:W-:Y:S02]  /*6130*/  ISETP.GT.AND P4, PT, R3.reuse, RZ, P1 ;  /* 0x000000ff0300720c */ /* 0x040fe40000f84270 */
[----:B------:R-:W-:Y:S01]  /*6140*/  ISETP.GT.AND P1, PT, R3, 0x8, P1 ;  /* 0x000000080300780c */ /* 0x000fe20000f24270 */
[----:B0-----:R-:W-:Y:S02]  /*6150*/  @P3 IMAD.MOV.U32 R4, RZ, RZ, R8 ;  /* 0x000000ffff043224 */ /* 0x001fe400078e0008 */
[----:B------:R-:W-:-:S05]  /*6160*/  @P3 IMAD.MOV.U32 R5, RZ, RZ, R9 ;  /* 0x000000ffff053224 */ /* 0x000fca00078e0009 */
[----:B------:R0:W-:Y:S02]  /*6170*/  @P3 STG.E.U16 desc[UR36][R4.64+0xe0], R82 ;  /* 0x0000e05204003986 */ /* 0x0001e4000c101524 */
[----:B0-----:R-:W-:Y:S02]  /*6180*/  @P2 IMAD.MOV.U32 R4, RZ, RZ, R8 ;  /* 0x000000ffff042224 */ /* 0x001fe400078e0008 */
[----:B------:R-:W-:-:S05]  /*6190*/  @P2 IMAD.MOV.U32 R5, RZ, RZ, R9 ;  /* 0x000000ffff052224 */ /* 0x000fca00078e0009 */
[----:B------:R0:W-:Y:S02]  /*61a0*/  @P2 STG.E.U16 desc[UR36][R4.64+0xe2], R83 ;  /* 0x0000e25304002986 */ /* 0x0001e4000c101524 */
[----:B0-----:R-:W-:Y:S02]  /*61b0*/  @P4 IMAD.MOV.U32 R4, RZ, RZ, R6 ;  /* 0x000000ffff044224 */ /* 0x001fe400078e0006 */
[----:B------:R-:W-:-:S05]  /*61c0*/  @P4 IMAD.MOV.U32 R5, RZ, RZ, R7 ;  /* 0x000000ffff054224 */ /* 0x000fca00078e0007 */
[----:B------:R0:W-:Y:S04]  /*61d0*/  @P4 STG.E.U16 desc[UR36][R4.64+0xf0], R84 ;  /* 0x0000f05404004986 */ /* 0x0001e8000c101524 */
[----:B------:R1:W-:Y:S01]  /*61e0*/  @P5 STG.E.U16 desc[UR36][R6.64+0xf2], R85 ;  /* 0x0000f25506005986 */ /* 0x0003e2000c101524 */
[----:B0-----:R-:W-:Y:S02]  /*61f0*/  @P1 IMAD.MOV.U32 R4, RZ, RZ, R8 ;  /* 0x000000ffff041224 */ /* 0x001fe400078e0008 */
[----:B------:R-:W-:-:S05]  /*6200*/  @P1 IMAD.MOV.U32 R5, RZ, RZ, R9 ;  /* 0x000000ffff051224 */ /* 0x000fca00078e0009 */
[----:B------:R1:W-:Y:S04]  /*6210*/  @P1 STG.E.U16 desc[UR36][R4.64+0xf0], R86 ;  /* 0x0000f05604001986 */ /* 0x0003e8000c101524 */
[----:B------:R1:W-:Y:S02]  /*6220*/  @P0 STG.E.U16 desc[UR36][R8.64+0xf2], R87 ;  /* 0x0000f25708000986 */ /* 0x0003e4000c101524 */
.L_x_154:
[----:B------:R-:W-:Y:S05]  /*6230*/  BSYNC B0 ;  /* 0x0000000000007941 */ /* 0x000fea0003800000 */
.L_x_28:
[----:B------:R-:W-:Y:S01]  /*6240*/  IADD3 R16, P0, R16, UR38, RZ ;  /* 0x0000002610107c10 */ /* 0x000fe2000ff1e0ff */
[----:B------:R-:W-:Y:S01]  /*6250*/  ULDC.64 UR4, c[0x0][0x650] ;  /* 0x0001940000047ab9 */ /* 0x000fe20000000a00 */
[----:B------:R-:W-:Y:S01]  /*6260*/  PRMT R3, RZ, 0x7610, R3 ;  /* 0x00007610ff037816 */ /* 0x000fe20000000003 */
[----:B------:R-:W-:Y:S01]  /*6270*/  IMAD.MOV.U32 R100, RZ, RZ, -0x1 ;  /* 0xffffffffff647424 */ /* 0x000fe200078e00ff */
[----:B------:R-:W-:Y:S01]  /*6280*/  IADD3.X R17, R17, UR41, RZ, P0, !PT ;  /* 0x0000002911117c10 */ /* 0x000fe200087fe4ff */
[----:B------:R-:W-:Y:S01]  /*6290*/  IMAD.MOV.U32 R99, RZ, RZ, -0x1 ;  /* 0xffffffffff637424 */ /* 0x000fe200078e00ff */
[----:B------:R-:W-:-:S04]  /*62a0*/  ISETP.GE.U32.AND P0, PT, R16, UR4, PT ;  /* 0x0000000410007c0c */ /* 0x000fc8000bf06070 */
[----:B------:R-:W-:-:S13]  /*62b0*/  ISETP.GE.U32.AND.EX P0, PT, R17, UR5, PT, P0 ;  /* 0x0000000511007c0c */ /* 0x000fda000bf06100 */
[----:B------:R-:W-:Y:S05]  /*62c0*/  @P0 BRA `(.L_x_155) ;  /* 0x00000004004c0947 */ /* 0x000fea0003800000 */
[----:B------:R-:W0:Y:S01]  /*62d0*/  LDC.64 R10, c[0x0][0x628] ;  /* 0x00018a00ff0a7b82 */ /* 0x000e220000000a00 */
[----:B---3--:R-:W3:Y:S01]  /*62e0*/  S2R R12, SR_CTAID.X ;  /* 0x00000000000c7919 */ /* 0x008ee20000002500 */
[----:B-12-4-:R-:W-:Y:S02]  /*62f0*/  IMAD.MOV.U32 R8, RZ, RZ, R16 ;  /* 0x000000ffff087224 */ /* 0x016fe400078e0010 */
[----:B------:R-:W-:Y:S01]  /*6300*/  IMAD.MOV.U32 R9, RZ, RZ, R17 ;  /* 0x000000ffff097224 */ /* 0x000fe200078e0011 */
[----:B------:R-:W1:Y:S03]  /*6310*/  S2R R20, SR_CTAID.Y ;  /* 0x0000000000147919 */ /* 0x000e660000002600 */
[----:B------:R-:W2:Y:S08]  /*6320*/  LDC R0, c[0x0][0x630] ;  /* 0x00018c00ff007b82 */ /* 0x000eb00000000800 */
[----:B------:R-:W4:Y:S01]  /*6330*/  LDC.64 R14, c[0x0][0x620] ;  /* 0x00018800ff0e7b82 */ /* 0x000f220000000a00 */
[----:B0-----:R-:W-:-:S04]  /*6340*/  ISETP.NE.U32.AND P0, PT, R10, RZ, PT ;  /* 0x000000ff0a00720c */ /* 0x001fc80003f05070 */
[----:B------:R-:W-:-:S13]  /*6350*/  ISETP.NE.AND.EX P0, PT, R11, RZ, PT, P0 ;  /* 0x000000ff0b00720c */ /* 0x000fda0003f05300 */
[----:B-1234-:R-:W-:Y:S05]  /*6360*/  @!P0 BRA `(.L_x_156) ;  /* 0x0000000000288947 */ /* 0x01efea0003800000 */
        /* <DEDUP_REMOVED lines=10> */
.L_x_156:
[-CC-:B------:R-:W-:Y:S01]  /*6410*/  SHF.R.U64 R99, R8, R0.reuse, R9.reuse ;  /* 0x0000000008637219 */ /* 0x180fe20000001209 */
[----:B------:R-:W0:Y:S01]  /*6420*/  LDC.64 R26, c[0x0][0x640] ;  /* 0x00019000ff1a7b82 */ /* 0x000e220000000a00 */
[----:B------:R-:W-:Y:S01]  /*6430*/  SHF.R.U32.HI R0, RZ, R0, R9 ;  /* 0x00000000ff007219 */ /* 0x000fe20000011609 */
[----:B------:R-:W-:Y:S01]  /*6440*/  ULDC UR4, c[0x0][0x150] ;  /* 0x0000540000047ab9 */ /* 0x000fe20000000800 */
[----:B------:R-:W-:Y:S02]  /*6450*/  IADD3 R3, P0, RZ, -R99, RZ ;  /* 0x80000063ff037210 */ /* 0x000fe40007f1e0ff */
[----:B------:R-:W-:-:S03]  /*6460*/  I2FP.F32.U32 R7, R12 ;  /* 0x0000000c00077245 */ /* 0x000fc60000201000 */
[----:B------:R-:W1:Y:S01]  /*6470*/  LDC R6, c[0x0][0x618] ;  /* 0x00018600ff067b82 */ /* 0x000e620000000800 */
[----:B------:R-:W-:Y:S02]  /*6480*/  IMAD.X R5, RZ, RZ, ~R0, P0 ;  /* 0x000000ffff057224 */ /* 0x000fe400000e0e00 */
[----:B------:R-:W-:Y:S01]  /*6490*/  FMUL R7, R7, UR4 ;  /* 0x0000000407077c20 */ /* 0x000fe20008400000 */
[----:B------:R-:W-:Y:S01]  /*64a0*/  ULDC UR4, c[0x0][0x154] ;  /* 0x0000550000047ab9 */ /* 0x000fe20000000800 */
[-C--:B------:R-:W-:Y:S02]  /*64b0*/  IMAD R0, R5, R14.reuse, RZ ;  /* 0x0000000e05007224 */ /* 0x080fe400078e02ff */
[C---:B------:R-:W-:Y:S01]  /*64c0*/  IMAD.WIDE.U32 R4, R3.reuse, R14, R16 ;  /* 0x0000000e03047225 */ /* 0x040fe200078e0010 */
[----:B------:R-:W2:Y:S01]  /*64d0*/  LDC R8, c[0x0][0x608] ;  /* 0x00018200ff087b82 */ /* 0x000ea20000000800 */
[----:B------:R-:W3:Y:S02]  /*64e0*/  F2I.U32.TRUNC.NTZ R7, R7 ;  /* 0x0000000700077305 */ /* 0x000ee4000020f000 */
[----:B------:R-:W-:Y:S01]  /*64f0*/  IMAD R3, R3, R15, R0 ;  /* 0x0000000f03037224 */ /* 0x000fe200078e0200 */
[----:B------:R-:W-:-:S03]  /*6500*/  I2FP.F32.U32 R0, R20 ;  /* 0x0000001400007245 */ /* 0x000fc60000201000 */
[----:B------:R-:W-:Y:S01]  /*6510*/  IMAD.IADD R3, R5, 0x1, R3 ;  /* 0x0000000105037824 */ /* 0x000fe200078e0203 */
[----:B------:R-:W4:Y:S01]  /*6520*/  LDC R11, c[0x0][0x658] ;  /* 0x00019600ff0b7b82 */ /* 0x000f220000000800 */
[----:B0-----:R-:W-:-:S04]  /*6530*/  ISETP.NE.U32.AND P0, PT, R26, RZ, PT ;  /* 0x000000ff1a00720c */ /* 0x001fc80003f05070 */
[----:B------:R-:W-:-:S03]  /*6540*/  ISETP.NE.AND.EX P0, PT, R27, RZ, PT, P0 ;  /* 0x000000ff1b00720c */ /* 0x000fc60003f05300 */
[----:B------:R-:W0:Y:S01]  /*6550*/  LDC R9, c[0x0][0x144] ;  /* 0x00005100ff097b82 */ /* 0x000e220000000800 */
[-C--:B-1----:R-:W-:Y:S01]  /*6560*/  SHF.R.U64 R10, R4, R6.reuse, R3 ;  /* 0x00000006040a7219 */ /* 0x082fe20000001203 */
[----:B---3--:R-:W-:Y:S01]  /*6570*/  IMAD.MOV R7, RZ, RZ, -R7 ;  /* 0x000000ffff077224 */ /* 0x008fe200078e0a07 */
[----:B------:R-:W-:Y:S01]  /*6580*/  SHF.R.U32.HI R3, RZ, R6, R3 ;  /* 0x00000006ff037219 */ /* 0x000fe20000011603 */
[----:B------:R-:W-:-:S04]  /*6590*/  FMUL R6, R0, UR4 ;  /* 0x0000000400067c20 */ /* 0x000fc80008400000 */
[----:B------:R-:W1:Y:S01]  /*65a0*/  LDC R21, c[0x0][0x148] ;  /* 0x00005200ff157b82 */ /* 0x000e620000000800 */
[----:B------:R3:W0:Y:S01]  /*65b0*/  F2I.U32.TRUNC.NTZ R14, R6 ;  /* 0x00000006000e7305 */ /* 0x000622000020f000 */
[-CC-:B--2---:R-:W-:Y:S02]  /*65c0*/  SHF.R.U64 R13, R10, R8.reuse, R3.reuse ;  /* 0x000000080a0d7219 */ /* 0x184fe40000001203 */
[----:B------:R-:W-:-:S04]  /*65d0*/  SHF.R.U32.HI R0, RZ, R8, R3 ;  /* 0x00000008ff007219 */ /* 0x000fc80000011603 */
[----:B-----5:R-:W2:Y:S01]  /*65e0*/  LDC R24, c[0x0][0x648] ;  /* 0x00019200ff187b82 */ /* 0x020ea20000000800 */
[-CC-:B----4-:R-:W-:Y:S02]  /*65f0*/  SHF.R.U64 R15, R13, R11.reuse, R0.reuse ;  /* 0x0000000b0d0f7219 */ /* 0x190fe40000001200 */
[----:B------:R-:W-:-:S03]  /*6600*/  SHF.R.U32.HI R5, RZ, R11, R0 ;  /* 0x0000000bff057219 */ /* 0x000fc60000011600 */
[----:B------:R-:W-:Y:S02]  /*6610*/  IMAD.MOV.U32 R4, RZ, RZ, R15 ;  /* 0x000000ffff047224 */ /* 0x000fe400078e000f */
[----:B------:R-:W4:Y:S01]  /*6620*/  LDC R28, c[0x0][0x638] ;  /* 0x00018e00ff1c7b82 */ /* 0x000f220000000800 */
[----:B0-----:R-:W-:-:S07]  /*6630*/  IMAD R25, R9, R7, R12 ;  /* 0x0000000709197224 */ /* 0x001fce00078e020c */
[----:B------:R-:W0:Y:S08]  /*6640*/  LDC R29, c[0x0][0x610] ;  /* 0x00018400ff1d7b82 */ /* 0x000e300000000800 */
[----:B------:R-:W0:Y:S01]  /*6650*/  LDC R30, c[0x0][0x600] ;  /* 0x00018000ff1e7b82 */ /* 0x000e220000000800 */
[----:B-123--:R-:W-:Y:S05]  /*6660*/  @!P0 BRA `(.L_x_157) ;  /* 0x0000000000288947 */ /* 0x00efea0003800000 */
        /* <DEDUP_REMOVED lines=10> */
.L_x_157:
[----:B------:R-:W-:Y:S01]  /*6710*/  ISETP.NE.AND P0, PT, R2, 0x1, PT ;  /* 0x000000010200780c */ /* 0x000fe20003f05270 */
[----:B------:R-:W-:Y:S01]  /*6720*/  IMAD.MOV R14, RZ, RZ, -R14 ;  /* 0x000000ffff0e7224 */ /* 0x000fe200078e0a0e */
[----:B------:R-:W-:Y:S02]  /*6730*/  SHF.R.U64 R0, R4, R24, R5 ;  /* 0x0000001804007219 */ /* 0x000fe40000001205 */
[----:B------:R-:W-:Y:S02]  /*6740*/  LOP3.LUT R3, R13, R96, RZ, 0xc0, !PT ;  /* 0x000000600d037212 */ /* 0x000fe400078ec0ff */
[----:B------:R-:W-:Y:S01]  /*6750*/  LOP3.LUT R10, R10, R95, RZ, 0xc0, !PT ;  /* 0x0000005f0a0a7212 */ /* 0x000fe200078ec0ff */
[----:B------:R-:W-:Y:S02]  /*6760*/  IMAD.MOV R4, RZ, RZ, -R0 ;  /* 0x000000ffff047224 */ /* 0x000fe400078e0a00 */
[----:B------:R-:W-:Y:S02]  /*6770*/  IMAD R0, R90, R0, R3 ;  /* 0x000000005a007224 */ /* 0x000fe400078e0203 */
[----:B----4-:R-:W-:-:S02]  /*6780*/  IMAD R3, R4, R28, R15 ;  /* 0x0000001c04037224 */ /* 0x010fc400078e020f */
[----:B------:R-:W-:Y:S02]  /*6790*/  @P0 IMAD R25, R21, R14, R20 ;  /* 0x0000000e15190224 */ /* 0x000fe400078e0214 */
[----:B0-----:R-:W-:Y:S02]  /*67a0*/  IMAD R5, R3, R30, R10 ;  /* 0x0000001e03057224 */ /* 0x001fe400078e020a */
[----:B------:R-:W-:Y:S02]  /*67b0*/  IMAD R0, R0, R29, R25 ;  /* 0x0000001d00007224 */ /* 0x000fe400078e0219 */
[----:B------:R-:W-:-:S03]  /*67c0*/  IMAD.MOV.U32 R4, RZ, RZ, 0x1 ;  /* 0x00000001ff047424 */ /* 0x000fc600078e00ff */
[----:B------:R-:W-:Y:S02]  /*67d0*/  SEL R100, R5, R0, !P0 ;  /* 0x0000000005647207 */ /* 0x000fe40004000000 */
[----:B------:R-:W-:Y:S02]  /*67e0*/  PRMT R3, R4, 0x7610, R3 ;  /* 0x0000761004037816 */ /* 0x000fe40000000003 */
[----:B------:R-:W-:-:S07]  /*67f0*/  SEL R0, R0, R5, !P0 ;  /* 0x0000000500007207 */ /* 0x000fce0004000000 */
.L_x_155:
[----:B------:R-:W-:Y:S01]  /*6800*/  LOP3.LUT P0, RZ, R3, 0xff, RZ, 0xc0, !PT ;  /* 0x000000ff03ff7812 */ /* 0x000fe2000780c0ff */
[----:B------:R-:W-:Y:S01]  /*6810*/  UIMAD.WIDE.U32 UR4, UR42, -0x55555555, URZ ;  /* 0xaaaaaaab2a0478a5 */ /* 0x000fe2000f8e003f */
[----:B------:R-:W-:-:S03]  /*6820*/  IMAD.MOV.U32 R101, RZ, RZ, R0 ;  /* 0x000000ffff657224 */ /* 0x000fc600078e0000 */
[----:B------:R-:W-:-:S04]  /*6830*/  USHF.R.U32.HI UR4, URZ, 0x1, UR5 ;  /* 0x000000013f047899 */ /* 0x000fc80008011605 */
[----:B------:R-:W-:-:S04]  /*6840*/  UIMAD UR42, UR4, -0x3, UR42 ;  /* 0xfffffffd042a78a4 */ /* 0x000fc8000f8e022a */
[----:B------:R-:W-:Y:S08]  /*6850*/  @P0 BRA `(.L_x_158) ;  /* 0xffffffa800500947 */ /* 0x000ff0000383ffff */
[----:B------:R-:W-:Y:S05]  /*6860*/  EXIT ;  /* 0x000000000000794d */ /* 0x000fea0003800000 */
.L_x_3:
        /* <DEDUP_REMOVED lines=26> */
.L_x_160:
[--C-:B------:R-:W-:Y:S01]  /*6a10*/  SHF.R.U64 R14, R12, R20, R13.reuse ;  /* 0x000000140c0e7219 */ /* 0x100fe2000000120d */
[----:B------:R-:W0:Y:S01]  /*6a20*/  LDC R24, c[0x0][0x618] ;  /* 0x00018600ff187b82 */ /* 0x000e220000000800 */
[----:B------:R-:W-:Y:S01]  /*6a30*/  I2FP.F32.U32 R8, R6 ;  /* 0x0000000600087245 */ /* 0x000fe20000201000 */
[----:B------:R-:W-:Y:S01]  /*6a40*/  ULDC UR4, c[0x0][0x150] ;  /* 0x0000540000047ab9 */ /* 0x000fe20000000800 */
[----:B------:R-:W-:Y:S02]  /*6a50*/  SHF.R.U32.HI R7, RZ, R20, R13 ;  /* 0x00000014ff077219 */ /* 0x000fe4000001160d */
[----:B------:R-:W-:Y:S01]  /*6a60*/  IADD3 R11, P0, RZ, -R14, RZ ;  /* 0x8000000eff0b7210 */ /* 0x000fe20007f1e0ff */
[----:B------:R-:W-:Y:S01]  /*6a70*/  FMUL R13, R8, UR4 ;  /* 0x00000004080d7c20 */ /* 0x000fe20008400000 */
[----:B------:R-:W-:Y:S01]  /*6a80*/  ULDC UR4, c[0x0][0x154] ;  /* 0x0000550000047ab9 */ /* 0x000fe20000000800 */
[----:B------:R-:W1:Y:S02]  /*6a90*/  LDC.64 R26, c[0x0][0x640] ;  /* 0x00019000ff1a7b82 */ /* 0x000e640000000a00 */
[----:B------:R-:W-:-:S02]  /*6aa0*/  IMAD.X R7, RZ, RZ, ~R7, P0 ;  /* 0x000000ffff077224 */ /* 0x000fc400000e0e07 */
[----:B------:R-:W2:Y:S01]  /*6ab0*/  F2I.U32.TRUNC.NTZ R13, R13 ;  /* 0x0000000d000d7305 */ /* 0x000ea2000020f000 */
[----:B------:R-:W-:-:S03]  /*6ac0*/  IMAD.WIDE.U32 R8, R11, R22, R16 ;  /* 0x000000160b087225 */ /* 0x000fc600078e0010 */
[----:B------:R-:W3:Y:S01]  /*6ad0*/  LDC R15, c[0x0][0x144] ;  /* 0x00005100ff0f7b82 */ /* 0x000ee20000000800 */
[----:B------:R-:W-:-:S04]  /*6ae0*/  IMAD R10, R7, R22, RZ ;  /* 0x00000016070a7224 */ /* 0x000fc800078e02ff */
[----:B------:R-:W-:Y:S02]  /*6af0*/  IMAD R7, R11, R23, R10 ;  /* 0x000000170b077224 */ /* 0x000fe400078e020a */
[----:B------:R-:W-:Y:S01]  /*6b00*/  IMAD.MOV.U32 R10, RZ, RZ, -0x1 ;  /* 0xffffffffff0a7424 */ /* 0x000fe200078e00ff */
[----:B------:R-:W4:Y:S01]  /*6b10*/  LDC R20, c[0x0][0x608] ;  /* 0x00018200ff147b82 */ /* 0x000f220000000800 */
[----:B------:R-:W-:Y:S01]  /*6b20*/  IMAD.IADD R7, R9, 0x1, R7 ;  /* 0x0000000109077824 */ /* 0x000fe200078e0207 */
[----:B------:R-:W-:-:S04]  /*6b30*/  I2FP.F32.U32 R9, R5 ;  /* 0x0000000500097245 */ /* 0x000fc80000201000 */
[-C--:B0-----:R-:W-:Y:S01]  /*6b40*/  SHF.R.U64 R12, R8, R24.reuse, R7 ;  /* 0x00000018080c7219 */ /* 0x081fe20000001207 */
[----:B--2---:R-:W-:Y:S01]  /*6b50*/  IMAD.MOV R8, RZ, RZ, -R13 ;  /* 0x000000ffff087224 */ /* 0x004fe200078e0a0d */
[----:B------:R-:W0:Y:S01]  /*6b60*/  LDC R11, c[0x0][0x658] ;  /* 0x00019600ff0b7b82 */ /* 0x000e220000000800 */
[----:B-1----:R-:W-:Y:S01]  /*6b70*/  ISETP.NE.U32.AND P0, PT, R26, RZ, PT ;  /* 0x000000ff1a00720c */ /* 0x002fe20003f05070 */
[----:B------:R-:W-:Y:S01]  /*6b80*/  FMUL R9, R9, UR4 ;  /* 0x0000000409097c20 */ /* 0x000fe20008400000 */
[----:B------:R-:W-:Y:S02]  /*6b90*/  SHF.R.U32.HI R7, RZ, R24, R7 ;  /* 0x00000018ff077219 */ /* 0x000fe40000011607 */
[----:B------:R-:W-:-:S03]  /*6ba0*/  ISETP.NE.AND.EX P0, PT, R27, RZ, PT, P0 ;  /* 0x000000ff1b00720c */ /* 0x000fc60003f05300 */
[----:B------:R-:W1:Y:S01]  /*6bb0*/  LDC R22, c[0x0][0x148] ;  /* 0x00005200ff167b82 */ /* 0x000e620000000800 */
[----:B---3--:R-:W-:Y:S02]  /*6bc0*/  IMAD R23, R15, R8, R6 ;  /* 0x000000080f177224 */ /* 0x008fe400078e0206 */
[----:B------:R-:W-:-:S05]  /*6bd0*/  IMAD.MOV.U32 R8, RZ, RZ, 0x1 ;  /* 0x00000001ff087424 */ /* 0x000fca00078e00ff */
[----:B------:R-:W2:Y:S01]  /*6be0*/  LDC R21, c[0x0][0x600] ;  /* 0x00018000ff157b82 */ /* 0x000ea20000000800 */
[-CC-:B----4-:R-:W-:Y:S02]  /*6bf0*/  SHF.R.U64 R15, R12, R20.reuse, R7.reuse ;  /* 0x000000140c0f7219 */ /* 0x190fe40000001207 */
[----:B------:R-:W-:Y:S02]  /*6c00*/  SHF.R.U32.HI R6, RZ, R20, R7 ;  /* 0x00000014ff067219 */ /* 0x000fe40000011607 */
[----:B------:R3:W4:Y:S03]  /*6c10*/  F2I.U32.TRUNC.NTZ R20, R9 ;  /* 0x0000000900147305 */ /* 0x000726000020f000 */
[----:B------:R-:W1:Y:S01]  /*6c20*/  LDC R25, c[0x0][0x648] ;  /* 0x00019200ff197b82 */ /* 0x000e620000000800 */
[-C--:B0-----:R-:W-:Y:S02]  /*6c30*/  SHF.R.U64 R19, R15, R11.reuse, R6 ;  /* 0x0000000b0f137219 */ /* 0x081fe40000001206 */
[----:B------:R-:W-:-:S02]  /*6c40*/  SHF.L.U32 R10, R10, R11, RZ ;  /* 0x0000000b0a0a7219 */ /* 0x000fc400000006ff */
[-C--:B------:R-:W-:Y:S01]  /*6c50*/  SHF.R.U32.HI R7, RZ, R11.reuse, R6 ;  /* 0x0000000bff077219 */ /* 0x080fe20000011606 */
[----:B------:R-:W-:Y:S01]  /*6c60*/  IMAD.MOV.U32 R6, RZ, RZ, R19 ;  /* 0x000000ffff067224 */ /* 0x000fe200078e0013 */
[----:B------:R-:W-:Y:S01]  /*6c70*/  SHF.L.U32 R24, R8, R11, RZ ;  /* 0x0000000b08187219 */ /* 0x000fe200000006ff */
[----:B------:R-:W0:Y:S01]  /*6c80*/  LDC R28, c[0x0][0x638] ;  /* 0x00018e00ff1c7b82 */ /* 0x000e220000000800 */
[----:B------:R-:W-:-:S07]  /*6c90*/  LOP3.LUT R30, RZ, R10, RZ, 0x33, !PT ;  /* 0x0000000aff1e7212 */ /* 0x000fce00078e33ff */
[----:B------:R-:W0:Y:S01]  /*6ca0*/  LDC R29, c[0x0][0x610] ;  /* 0x00018400ff1d7b82 */ /* 0x000e220000000800 */
[----:B---34-:R-:W-:Y:S05]  /*6cb0*/  @!P0 BRA `(.L_x_161) ;  /* 0x0000000000288947 */ /* 0x018fea0003800000 */
[----:B------:R-:W3:Y:S02]  /*6cc0*/  LDC R6, c[0x0][0x64c] ;  /* 0x00019300ff067b82 */ /* 0x000ee40000000800 */
[----:B---3--:R-:W-:-:S05]  /*6cd0*/  IADD3 R11, P0, R19, R6, RZ ;  /* 0x00000006130b7210 */ /* 0x008fca0007f1e0ff */
        /* <DEDUP_REMOVED lines=8> */
.L_x_161:
[----:B------:R-:W-:Y:S01]  /*6d60*/  ISETP.NE.AND P0, PT, R2, 0x1, PT ;  /* 0x000000010200780c */ /* 0x000fe20003f05270 */
[----:B--2---:R-:W-:Y:S01]  /*6d70*/  VIADD R9, R21, 0xffffffff ;  /* 0xffffffff15097836 */ /* 0x004fe20000000000 */
[----:B-1----:R-:W-:Y:S01]  /*6d80*/  SHF.R.U64 R7, R6, R25, R7 ;  /* 0x0000001906077219 */ /* 0x002fe20000001207 */
[----:B------:R-:W-:Y:S01]  /*6d90*/  IMAD.MOV R20, RZ, RZ, -R20 ;  /* 0x000000ffff147224 */ /* 0x000fe200078e0a14 */
[----:B------:R-:W-:Y:S02]  /*6da0*/  LOP3.LUT R6, R15, R30, RZ, 0xc0, !PT ;  /* 0x0000001e0f067212 */ /* 0x000fe400078ec0ff */
[----:B------:R-:W-:Y:S01]  /*6db0*/  LOP3.LUT R12, R12, R9, RZ, 0xc0, !PT ;  /* 0x000000090c0c7212 */ /* 0x000fe200078ec0ff */
[----:B------:R-:W-:Y:S02]  /*6dc0*/  IMAD.MOV R8, RZ, RZ, -R7 ;  /* 0x000000ffff087224 */ /* 0x000fe400078e0a07 */
[----:B------:R-:W-:Y:S02]  /*6dd0*/  IMAD R6, R24, R7, R6 ;  /* 0x0000000718067224 */ /* 0x000fe400078e0206 */
[----:B------:R-:W-:-:S02]  /*6de0*/  IMAD.MOV.U32 R9, RZ, RZ, 0x1 ;  /* 0x00000001ff097424 */ /* 0x000fc400078e00ff */
[----:B------:R-:W-:Y:S02]  /*6df0*/  @P0 IMAD R23, R22, R20, R5 ;  /* 0x0000001416170224 */ /* 0x000fe400078e0205 */
[----:B0-----:R-:W-:Y:S02]  /*6e00*/  IMAD R5, R8, R28, R19 ;  /* 0x0000001c08057224 */ /* 0x001fe400078e0213 */
[----:B------:R-:W-:Y:S02]  /*6e10*/  IMAD R19, R6, R29, R23 ;  /* 0x0000001d06137224 */ /* 0x000fe400078e0217 */
[----:B------:R-:W-:Y:S02]  /*6e20*/  IMAD R6, R5, R21, R12 ;  /* 0x0000001505067224 */ /* 0x000fe400078e020c */
[----:B------:R-:W-:-:S03]  /*6e30*/  IMAD.MOV.U32 R8, RZ, RZ, R14 ;  /* 0x000000ffff087224 */ /* 0x000fc600078e000e */
[----:B------:R-:W-:Y:S02]  /*6e40*/  SEL R20, R6, R19, !P0 ;  /* 0x0000001306147207 */ /* 0x000fe40004000000 */
[----:B------:R-:W-:-:S07]  /*6e50*/  SEL R19, R19, R6, !P0 ;  /* 0x0000000613137207 */ /* 0x000fce0004000000 */
.L_x_159:
[----:B------:R-:W-:-:S08]  /*6e60*/  NOP ;  /* 0x0000000000007918 */ /* 0x000fd00000000000 */
[----:B------:R-:W0:-:S00]  /*6e70*/  USETMAXREG.DEALLOC.CTAPOOL 0x28 ;  /* 0x00000028000079c8 */ /* 0x000e0000080e0500 */
[----:B0-----:R-:W-:-:S13]  /*6e80*/  ISETP.NE.AND P0, PT, R0, RZ, PT ;  /* 0x000000ff0000720c */ /* 0x001fda0003f05270 */
[----:B------:R-:W-:Y:S05]  /*6e90*/  @P0 EXIT ;  /* 0x000000000000094d */ /* 0x000fea0003800000 */
[----:B------:R-:W-:Y:S01]  /*6ea0*/  LOP3.LUT P0, RZ, R9, 0xff, RZ, 0xc0, !PT ;  /* 0x000000ff09ff7812 */ /* 0x000fe2000780c0ff */
[----:B------:R-:W-:Y:S02]  /*6eb0*/  IMAD.MOV.U32 R0, RZ, RZ, 0x1 ;  /* 0x00000001ff007424 */ /* 0x000fe400078e00ff */
[----:B------:R-:W-:-:S10]  /*6ec0*/  IMAD.MOV.U32 R12, RZ, RZ, RZ ;  /* 0x000000ffff0c7224 */ /* 0x000fd400078e00ff */
[----:B------:R-:W-:Y:S05]  /*6ed0*/  @!P0 BRA `(.L_x_162) ;  /* 0x0000000c003c8947 */ /* 0x000fea0003800000 */
[----:B------:R-:W0:Y:S01]  /*6ee0*/  LDC R0, c[0x0][0x28c] ;  /* 0x0000a300ff007b82 */ /* 0x000e220000000800 */
[----:B------:R-:W-:Y:S01]  /*6ef0*/  LOP3.LUT P0, RZ, R3, 0x1f, RZ, 0xc0, !PT ;  /* 0x0000001f03ff7812 */ /* 0x000fe2000780c0ff */
[----:B------:R-:W-:Y:S01]  /*6f00*/  ULDC UR5, c[0x0][0x658] ;  /* 0x0001960000057ab9 */ /* 0x000fe20000000800 */
[----:B------:R-:W-:Y:S01]  /*6f10*/  UMOV UR6, 0xffffffff ;  /* 0xffffffff00067882 */ /* 0x000fe20000000000 */
[----:B------:R-:W-:Y:S01]  /*6f20*/  BSSY B0, `(.L_x_162) ;  /* 0x00000ca000007945 */ /* 0x000fe20003800000 */
[----:B------:R-:W-:Y:S01]  /*6f30*/  USHF.L.U32 UR6, UR6, UR5, URZ ;  /* 0x0000000506067299 */ /* 0x000fe2000800063f */
[C---:B------:R-:W-:Y:S01]  /*6f40*/  ISETP.NE.AND P2, PT, R4.reuse, RZ, PT ;  /* 0x000000ff0400720c */ /* 0x040fe20003f45270 */
[----:B------:R-:W-:Y:S01]  /*6f50*/  UMOV UR7, 0x1 ;  /* 0x0000000100077882 */ /* 0x000fe20000000000 */
[----:B------:R-:W-:Y:S01]  /*6f60*/  ISETP.NE.OR P0, PT, R4, RZ, !P0 ;  /* 0x000000ff0400720c */ /* 0x000fe20004705670 */
[----:B------:R-:W-:Y:S01]  /*6f70*/  IMAD.MOV.U32 R13, RZ, RZ, 0x1 ;  /* 0x00000001ff0d7424 */ /* 0x000fe200078e00ff */
[----:B------:R-:W-:Y:S01]  /*6f80*/  LOP3.LUT R11, R18, 0x2, RZ, 0xfc, !PT ;  /* 0x00000002120b7812 */ /* 0x000fe200078efcff */
[----:B------:R-:W-:Y:S01]  /*6f90*/  IMAD.MOV.U32 R12, RZ, RZ, RZ ;  /* 0x000000ffff0c7224 */ /* 0x000fe200078e00ff */
[----:B------:R-:W-:Y:S01]  /*6fa0*/  ULDC UR4, c[0x0][0x600] ;  /* 0x0001800000047ab9 */ /* 0x000fe20000000800 */
[----:B------:R-:W-:-:S02]  /*6fb0*/  USHF.L.U32 UR13, UR7, UR5, URZ ;  /* 0x00000005070d7299 */ /* 0x000fc4000800063f */
[----:B------:R-:W-:Y:S02]  /*6fc0*/  UIADD3 UR4, UR4, -0x1, URZ ;  /* 0xffffffff04047890 */ /* 0x000fe4000fffe03f */
[----:B------:R-:W-:Y:S01]  /*6fd0*/  ULOP3.LUT UR5, URZ, UR6, URZ, 0x33, !UPT ;  /* 0x000000063f057292 */ /* 0x000fe2000f8e333f */
[----:B------:R-:W-:Y:S01]  /*6fe0*/  ULDC.64 UR22, c[0x0][0x198] ;  /* 0x0000660000167ab9 */ /* 0x000fe20000000a00 */
[----:B0-----:R-:W-:-:S05]  /*6ff0*/  VIADD R0, R0, 0x7f ;  /* 0x0000007f00007836 */ /* 0x001fca0000000000 */
[----:B------:R-:W-:-:S04]  /*7000*/  SHF.R.S32.HI R3, RZ, 0x1f, R0 ;  /* 0x0000001fff037819 */ /* 0x000fc80000011400 */
[----:B------:R-:W-:Y:S01]  /*7010*/  LEA.HI R3, R3, R0, RZ, 0x7 ;  /* 0x0000000003037211 */ /* 0x000fe200078f38ff */
[----:B------:R-:W-:-:S03]  /*7020*/  IMAD.MOV.U32 R0, RZ, RZ, 0x1 ;  /* 0x00000001ff007424 */ /* 0x000fc600078e00ff */
[----:B------:R-:W-:-:S05]  /*7030*/  SHF.R.S32.HI R3, RZ, 0x7, R3 ;  /* 0x00000007ff037819 */ /* 0x000fca0000011403 */
[----:B------:R-:W-:-:S07]  /*7040*/  VIADD R10, R3, 0x1 ;  /* 0x00000001030a7836 */ /* 0x000fce0000000000 */
.L_x_174:
[----:B------:R-:W-:-:S03]  /*7050*/  UMOV UR6, 0xffffffff ;  /* 0xffffffff00067882 */ /* 0x000fc60000000000 */
[----:B------:R-:W-:Y:S05]  /*7060*/  BRA.DIV UR6, `(.L_x_163) ;  /* 0x0000000e06a07947 */ /* 0x000fea000b800000 */
[----:B------:R-:W-:-:S13]  /*7070*/  ELECT P6, URZ, PT ;  /* 0x00000000003f782f */ /* 0x000fda00038c0000 */
.L_x_184:
[----:B------:R-:W0:Y:S01]  /*7080*/  LDC R4, c[0x0][0x28c] ;  /* 0x0000a300ff047b82 */ /* 0x000e220000000800 */
[----:B------:R-:W-:Y:S01]  /*7090*/  BSSY B1, `(.L_x_164) ;  /* 0x0000041000017945 */ /* 0x000fe20003800000 */
[----:B0-----:R-:W-:-:S13]  /*70a0*/  ISETP.LT.OR P6, PT, R4, 0x1, !P6 ;  /* 0x000000010400780c */ /* 0x001fda00077c1670 */
[----:B------:R-:W-:Y:S05]  /*70b0*/  @P6 BRA `(.L_x_165) ;  /* 0x0000000000f86947 */ /* 0x000fea0003800000 */
[----:B------:R-:W-:Y:S02]  /*70c0*/  IMAD.SHL.U32 R19, R19, 0x80, RZ ;  /* 0x0000008013137824 */ /* 0x000fe400078e00ff */
[----:B------:R-:W-:Y:S02]  /*70d0*/  IMAD.SHL.U32 R20, R20, 0x80, RZ ;  /* 0x0000008014147824 */ /* 0x000fe400078e00ff */
[----:B------:R-:W-:Y:S02]  /*70e0*/  IMAD.MOV.U32 R21, RZ, RZ, RZ ;  /* 0x000000ffff157224 */ /* 0x000fe400078e00ff */
[----:B------:R-:W-:Y:S02]  /*70f0*/  IMAD.MOV.U32 R4, RZ, RZ, R10 ;  /* 0x000000ffff047224 */ /* 0x000fe400078e000a */
[----:B------:R-:W-:Y:S02]  /*7100*/  IMAD.MOV.U32 R5, RZ, RZ, R0 ;  /* 0x000000ffff057224 */ /* 0x000fe400078e0000 */
[----:B------:R-:W-:-:S07]  /*7110*/  IMAD.MOV.U32 R6, RZ, RZ, R12 ;  /* 0x000000ffff067224 */ /* 0x000fce00078e000c */
.L_x_169:
[----:B------:R-:W0:Y:S01]  /*7120*/  S2R R14, SR_CgaCtaId ;  /* 0x00000000000e7919 */ /* 0x000e220000008800 */
[----:B------:R-:W-:Y:S01]  /*7130*/  MOV R7, 0x400 ;  /* 0x0000040000077802 */ /* 0x000fe20000000f00 */
[----:B------:R-:W1:Y:S03]  /*7140*/  @!P2 LDC R9, c[0x0][0x500] ;  /* 0x00014000ff09ab82 */ /* 0x000e660000000800 */
[----:B0-----:R-:W-:Y:S02]  /*7150*/  LEA R15, R14, R7, 0x18 ;  /* 0x000000070e0f7211 */ /* 0x001fe400078ec0ff */
[----:B------:R-:W-:-:S03]  /*7160*/  SHF.L.U32 R7, R5, 0x1f, RZ ;  /* 0x0000001f05077819 */ /* 0x000fc600000006ff */
[----:B------:R-:W-:-:S04]  /*7170*/  IMAD R14, R6, 0x8, R15 ;  /* 0x00000008060e7824 */ /* 0x000fc800078e020f */
[----:B------:R-:W0:Y:S02]  /*7180*/  SYNCS.PHASECHK.TRANS64.TRYWAIT P1, [R14+URZ+0x18], R7 ;  /* 0x000018070e0075a7 */ /* 0x000e24000802017f */
[----:B01----:R-:W-:Y:S05]  /*7190*/  @!P1 BRA `(.L_x_166) ;  /* 0x0000000c00749947 */ /* 0x003fea0003800000 */
.L_x_185:
[----:B0-----:R-:W-:Y:S01]  /*71a0*/  PRMT R7, R11, 0x9910, RZ ;  /* 0x000099100b077816 */ /* 0x001fe200000000ff */
[----:B------:R0:W-:Y:S03]  /*71b0*/  @!P2 SYNCS.ARRIVE.TRANS64 RZ, [R14+URZ], R9 ;  /* 0x000000090effa9a7 */ /* 0x0001e6000800003f */
[----:B------:R-:W-:-:S13]  /*71c0*/  ISETP.NE.AND P1, PT, R7, 0x2, PT ;  /* 0x000000020700780c */ /* 0x000fda0003f25270 */
[----:B0-----:R-:W-:Y:S05]  /*71d0*/  @P1 BRA `(.L_x_167) ;  /* 0x0000000000041947 */ /* 0x001fea0003800000 */
[----:B------:R-:W-:Y:S01]  /*71e0*/  BPT.TRAP 0x1 ;  /* 0x000000040000795c */ /* 0x000fe20000300000 */
.L_x_167:
[----:B------:R-:W-:Y:S05]  /*71f0*/  @P0 BRA `(.L_x_168) ;  /* 0x0000000000040947 */ /* 0x000fea0003800000 */
[----:B------:R-:W-:Y:S01]  /*7200*/  BPT.TRAP 0x1 ;  /* 0x000000040000795c */ /* 0x000fe20000300000 */
.L_x_168:
[----:B------:R-:W-:Y:S01]  /*7210*/  IMAD R15, R6, 0x8000, R15 ;  /* 0x00008000060f7824 */ /* 0x000fe200078e020f */
[----:B------:R-:W-:Y:S01]  /*7220*/  R2UR UR34, R21 ;  /* 0x00000000152272ca */ /* 0x000fe200000e0000 */
[----:B------:R-:W-:Y:S01]  /*7230*/  VIADD R4, R4, 0xffffffff ;  /* 0xffffffff04047836 */ /* 0x000fe20000000000 */
[----:B------:R-:W-:Y:S01]  /*7240*/  R2UR UR33, R14 ;  /* 0x000000000e2172ca */ /* 0x000fe200000e0000 */
[----:B------:R-:W-:Y:S01]  /*7250*/  UIADD3 UR6, UP0, UR22, 0xf0, URZ ;  /* 0x000000f016067890 */ /* 0x000fe2000ff1e03f */
[----:B------:R-:W-:Y:S01]  /*7260*/  R2UR UR8, R15 ;  /* 0x000000000f0872ca */ /* 0x000fe200000e0000 */
[----:B------:R-:W-:Y:S01]  /*7270*/  UIADD3 UR30, UP1, UR22, 0x1f0, URZ ;  /* 0x000001f0161e7890 */ /* 0x000fe2000ff3e03f */
[----:B------:R-:W-:Y:S01]  /*7280*/  R2UR UR35, R19 ;  /* 0x00000000132372ca */ /* 0x000fe200000e0000 */
[----:B------:R-:W-:Y:S01]  /*7290*/  UIADD3.X UR7, URZ, UR23, URZ, UP0, !UPT ;  /* 0x000000173f077290 */ /* 0x000fe200087fe43f */
[----:B------:R-:W-:Y:S01]  /*72a0*/  R2UR UR36, R8 ;  /* 0x00000000082472ca */ /* 0x000fe200000e0000 */
[----:B------:R-:W-:Y:S01]  /*72b0*/  UIADD3.X UR31, URZ, UR23, URZ, UP1, !UPT ;  /* 0x000000173f1f7290 */ /* 0x000fe20008ffe43f */
[----:B------:R-:W-:Y:S01]  /*72c0*/  R2UR UR19, R20 ;  /* 0x00000000141372ca */ /* 0x000fe200000e0000 */
[----:B------:R-:W-:Y:S01]  /*72d0*/  VIADD R6, R6, 0x1 ;  /* 0x0000000106067836 */ /* 0x000fe20000000000 */
[----:B------:R-:W-:Y:S01]  /*72e0*/  ISETP.GT.AND P3, PT, R4, 0x1, PT ;  /* 0x000000010400780c */ /* 0x000fe20003f64270 */
[----:B------:R-:W-:Y:S01]  /*72f0*/  UIADD3 UR26, UR34, 0x40, URZ ;  /* 0x00000040221a7890 */ /* 0x000fe2000fffe03f */
[----:B------:R-:W-:Y:S01]  /*7300*/  VIADD R21, R21, 0x80 ;  /* 0x0000008015157836 */ /* 0x000fe20000000000 */
[----:B------:R-:W-:Y:S01]  /*7310*/  UMOV UR14, 0x0 ;  /* 0x00000000000e7882 */ /* 0x000fe20000000000 */
[----:B------:R-:W-:Y:S01]  /*7320*/  UMOV UR15, 0x10000000 ;  /* 0x10000000000f7882 */ /* 0x000fe20000000000 */
[----:B------:R-:W-:Y:S01]  /*7330*/  UIADD3 UR32, UR8, 0x100, URZ ;  /* 0x0000010008207890 */ /* 0x000fe2000fffe03f */
[----:B------:R-:W-:Y:S01]  /*7340*/  ISETP.NE.AND P1, PT, R6, 0x3, PT ;  /* 0x000000030600780c */ /* 0x000fe20003f25270 */
[----:B------:R-:W-:-:S02]  /*7350*/  UIADD3 UR24, UR8, 0x4100, URZ ;  /* 0x0000410008187890 */ /* 0x000fc4000fffe03f */
[----:B------:R-:W-:Y:S01]  /*7360*/  UIADD3 UR16, UR8, 0x18100, URZ ;  /* 0x0001810008107890 */ /* 0x000fe2000fffe03f */
[----:B------:R-:W-:Y:S01]  /*7370*/  SEL R14, RZ, 0x1, P1 ;  /* 0x00000001ff0e7807 */ /* 0x000fe20000800000 */
[----:B------:R-:W-:Y:S01]  /*7380*/  UIADD3 UR8, UR8, 0x1c100, URZ ;  /* 0x0001c10008087890 */ /* 0x000fe2000fffe03f */
[----:B------:R-:W-:Y:S01]  /*7390*/  SEL R6, R6, RZ, P1 ;  /* 0x000000ff06067207 */ /* 0x000fe20000800000 */
[----:B------:R-:W-:Y:S01]  /*73a0*/  UMOV UR25, UR33 ;  /* 0x0000002100197c82 */ /* 0x000fe20008000000 */
[----:B------:R-:W-:Y:S01]  /*73b0*/  UMOV UR27, UR35 ;  /* 0x00000023001b7c82 */ /* 0x000fe20008000000 */
[----:B------:R-:W-:Y:S01]  /*73c0*/  UMOV UR28, UR36 ;  /* 0x00000024001c7c82 */ /* 0x000fe20008000000 */
[----:B------:R-:W-:Y:S01]  /*73d0*/  UMOV UR17, UR33 ;  /* 0x0000002100117c82 */ /* 0x000fe20008000000 */
[----:B------:R-:W-:Y:S01]  /*73e0*/  UMOV UR18, UR34 ;  /* 0x0000002200127c82 */ /* 0x000fe20008000000 */
[----:B------:R-:W-:Y:S01]  /*73f0*/  UMOV UR20, UR36 ;  /* 0x0000002400147c82 */ /* 0x000fe20008000000 */
[----:B------:R0:W-:Y:S01]  /*7400*/  UTMALDG.3D [UR32], [UR6], desc[UR14] ;  /* 0x00000e20060075b4 */ /* 0x0001e20008011000 */
[----:B------:R-:W-:Y:S01]  /*7410*/  UMOV UR9, UR33 ;  /* 0x0000002100097c82 */ /* 0x000fe20008000000 */
[----:B------:R-:W-:Y:S01]  /*7420*/  UMOV UR11, UR19 ;  /* 0x00000013000b7c82 */ /* 0x000fe20008000000 */
[----:B------:R-:W-:Y:S01]  /*7430*/  UMOV UR12, UR36 ;  /* 0x00000024000c7c82 */ /* 0x000fe20008000000 */
[----:B------:R-:W-:Y:S01]  /*7440*/  UMOV UR10, UR26 ;  /* 0x0000001a000a7c82 */ /* 0x000fe20008000000 */
[----:B------:R-:W-:Y:S01]  /*7450*/  LOP3.LUT R5, R5, R14, RZ, 0x3c, !PT ;  /* 0x0000000e05057212 */ /* 0x000fe200078e3cff */
[----:B------:R0:W-:Y:S01]  /*7460*/  UTMALDG.3D [UR24], [UR6], desc[UR14] ;  /* 0x00000e18060075b4 */ /* 0x0001e20008011000 */
[----:B------:R0:W-:Y:S01]  /*7470*/  UTMALDG.3D [UR16], [UR30], desc[UR14] ;  /* 0x00000e101e0075b4 */ /* 0x0001e20008011000 */
[----:B------:R0:W-:Y:S02]  /*7480*/  UTMALDG.3D [UR8], [UR30], desc[UR14] ;  /* 0x00000e081e0075b4 */ /* 0x0001e40008011000 */
[----:B0-----:R-:W-:Y:S05]  /*7490*/  @P3 BRA `(.L_x_169) ;  /* 0xfffffffc00203947 */ /* 0x001fea000383ffff */
.L_x_165:
[----:B------:R-:W-:Y:S05]  /*74a0*/  BSYNC B1 ;  /* 0x0000000000017941 */ /* 0x000fea0003800000 */
.L_x_164:
[----:B------:R-:W-:Y:S01]  /*74b0*/  LOP3.LUT P3, RZ, R13, 0xff, RZ, 0xc0, !PT ;  /* 0x000000ff0dff7812 */ /* 0x000fe2000786c0ff */
[----:B------:R-:W-:Y:S01]  /*74c0*/  IMAD.IADD R12, R3, 0x1, R12 ;  /* 0x00000001030c7824 */ /* 0x000fe200078e020c */
[----:B------:R-:W-:Y:S01]  /*74d0*/  IADD3 R16, P4, R16, UR38, RZ ;  /* 0x0000002610107c10 */ /* 0x000fe2000ff9e0ff */
[----:B------:R-:W-:Y:S01]  /*74e0*/  ULDC.64 UR6, c[0x0][0x650] ;  /* 0x0001940000067ab9 */ /* 0x000fe20000000a00 */
[----:B------:R-:W-:Y:S01]  /*74f0*/  BSSY B1, `(.L_x_170) ;  /* 0x000006a000017945 */ /* 0x000fe20003800000 */
[----:B------:R-:W-:Y:S01]  /*7500*/  IMAD.MOV.U32 R19, RZ, RZ, -0x1 ;  /* 0xffffffffff137424 */ /* 0x000fe200078e00ff */
[----:B------:R-:W-:Y:S01]  /*7510*/  ISETP.GT.U32.AND P1, PT, R12, 0x2, PT ;  /* 0x000000020c00780c */ /* 0x000fe20003f24070 */
[----:B------:R-:W-:Y:S01]  /*7520*/  IMAD.MOV.U32 R20, RZ, RZ, -0x1 ;  /* 0xffffffffff147424 */ /* 0x000fe200078e00ff */
[----:B------:R-:W-:Y:S01]  /*7530*/  IADD3.X R17, R17, UR41, RZ, P4, !PT ;  /* 0x0000002911117c10 */ /* 0x000fe2000a7fe4ff */
[----:B------:R-:W-:Y:S01]  /*7540*/  IMAD.MOV.U32 R8, RZ, RZ, -0x1 ;  /* 0xffffffffff087424 */ /* 0x000fe200078e00ff */
[----:B------:R-:W-:-:S02]  /*7550*/  ISETP.LT.U32.AND P1, PT, R3, 0x3, P1 ;  /* 0x000000030300780c */ /* 0x000fc40000f21070 */
[----:B------:R-:W-:Y:S01]  /*7560*/  PRMT R13, RZ, 0x7610, R13 ;  /* 0x00007610ff0d7816 */ /* 0x000fe2000000000d */
[----:B------:R-:W0:Y:S01]  /*7570*/  @P3 S2R R5, SR_CgaCtaId ;  /* 0x0000000000053919 */ /* 0x000e220000008800 */
[----:B------:R-:W-:-:S04]  /*7580*/  @P3 MOV R4, 0x400 ;  /* 0x0000040000043802 */ /* 0x000fc80000000f00 */
[----:B0-----:R-:W-:Y:S01]  /*7590*/  @P3 LEA R6, R5, R4, 0x18 ;  /* 0x0000000405063211 */ /* 0x001fe200078ec0ff */
[----:B------:R-:W-:-:S03]  /*75a0*/  IMAD.WIDE.U32 R4, R12, -0x55555555, RZ ;  /* 0xaaaaaaab0c047825 */ /* 0x000fc600078e00ff */
[----:B------:R0:W-:Y:S01]  /*75b0*/  @P3 SYNCS.ARRIVE.TRANS64.A1T0 RZ, [R6+URZ+0x48], RZ ;  /* 0x000048ff06ff39a7 */ /* 0x0001e2000810003f */
[----:B------:R-:W-:Y:S02]  /*75c0*/  ISETP.GE.U32.AND P3, PT, R3, 0x3, PT ;  /* 0x000000030300780c */ /* 0x000fe40003f66070 */
[----:B------:R-:W-:Y:S02]  /*75d0*/  SHF.R.U32.HI R7, RZ, 0x1, R5 ;  /* 0x00000001ff077819 */ /* 0x000fe40000011605 */
[----:B------:R-:W-:Y:S02]  /*75e0*/  SEL R5, RZ, 0x1, !P1 ;  /* 0x00000001ff057807 */ /* 0x000fe40004800000 */
[----:B------:R-:W-:Y:S01]  /*75f0*/  ISETP.GE.U32.AND P1, PT, R16, UR6, PT ;  /* 0x0000000610007c0c */ /* 0x000fe2000bf26070 */
[----:B------:R-:W-:Y:S01]  /*7600*/  IMAD R12, R7, -0x3, R12 ;  /* 0xfffffffd070c7824 */ /* 0x000fe200078e020c */
[----:B------:R-:W-:Y:S02]  /*7610*/  LOP3.LUT R0, R0, R5, RZ, 0x3c, !PT ;  /* 0x0000000500007212 */ /* 0x000fe400078e3cff */
[----:B------:R-:W-:-:S02]  /*7620*/  ISETP.GE.U32.AND.EX P1, PT, R17, UR7, PT, P1 ;  /* 0x0000000711007c0c */ /* 0x000fc4000bf26110 */
[----:B------:R-:W-:Y:S02]  /*7630*/  PRMT R4, RZ, 0x7610, R4 ;  /* 0x00007610ff047816 */ /* 0x000fe40000000004 */
[----:B------:R-:W-:-:S09]  /*7640*/  @P3 LOP3.LUT R0, R0, 0x1, R7, 0x78, !PT ;  /* 0x0000000100003812 */ /* 0x000fd200078e7807 */
[----:B0-----:R-:W-:Y:S05]  /*7650*/  @P1 BRA `(.L_x_171) ;  /* 0x00000004004c1947 */ /* 0x001fea0003800000 */
[----:B------:R-:W-:Y:S01]  /*7660*/  ULDC.64 UR6, c[0x0][0x628] ;  /* 0x00018a0000067ab9 */ /* 0x000fe20000000a00 */
[----:B------:R-:W0:Y:S01]  /*7670*/  S2R R15, SR_CTAID.X ;  /* 0x00000000000f7919 */ /* 0x000e220000002500 */
[----:B------:R-:W-:Y:S01]  /*7680*/  ISETP.NE.U32.AND P1, PT, RZ, UR6, PT ;  /* 0x00000006ff007c0c */ /* 0x000fe2000bf25070 */
[----:B------:R-:W-:Y:S01]  /*7690*/  ULDC UR9, c[0x0][0x630] ;  /* 0x00018c0000097ab9 */ /* 0x000fe20000000800 */
[----:B------:R-:W-:Y:S01]  /*76a0*/  IMAD.MOV.U32 R4, RZ, RZ, R16 ;  /* 0x000000ffff047224 */ /* 0x000fe200078e0010 */
[----:B------:R-:W1:Y:S01]  /*76b0*/  S2R R14, SR_CTAID.Y ;  /* 0x00000000000e7919 */ /* 0x000e620000002600 */
[----:B------:R-:W-:Y:S01]  /*76c0*/  ISETP.NE.AND.EX P1, PT, RZ, UR7, PT, P1 ;  /* 0x00000007ff007c0c */ /* 0x000fe2000bf25310 */
[----:B------:R-:W-:-:S12]  /*76d0*/  IMAD.MOV.U32 R5, RZ, RZ, R17 ;  /* 0x000000ffff057224 */ /* 0x000fd800078e0011 */
[----:B------:R-:W-:Y:S05]  /*76e0*/  @!P1 BRA `(.L_x_172) ;  /* 0x0000000000289947 */ /* 0x000fea0003800000 */
[----:B------:R-:W-:Y:S02]  /*76f0*/  ULDC UR8, c[0x0][0x634] ;  /* 0x00018d0000087ab9 */ /* 0x000fe40000000800 */
[----:B------:R-:W-:-:S05]  /*7700*/  IADD3 R9, P1, R16, UR8, RZ ;  /* 0x0000000810097c10 */ /* 0x000fca000ff3e0ff */
[----:B------:R-:W-:-:S04]  /*7710*/  IMAD.X R19, RZ, RZ, R17, P1 ;  /* 0x000000ffff137224 */ /* 0x000fc800008e0611 */
[----:B------:R-:W-:-:S04]  /*7720*/  IMAD.WIDE.U32 R6, R19, UR6, RZ ;  /* 0x0000000613067c25 */ /* 0x000fc8000f8e00ff */
[----:B------:R-:W-:-:S04]  /*7730*/  IMAD.WIDE.U32 R6, P1, R9, UR7, R6 ;  /* 0x0000000709067c25 */ /* 0x000fc8000f820006 */
[----:B------:R-:W-:-:S04]  /*7740*/  IMAD.WIDE.U32 R8, R9, UR6, RZ ;  /* 0x0000000609087c25 */ /* 0x000fc8000f8e00ff */
[----:B------:R-:W-:Y:S01]  /*7750*/  IMAD.X R5, RZ, RZ, RZ, P1 ;  /* 0x000000ffff057224 */ /* 0x000fe200008e06ff */
[----:B------:R-:W-:Y:S01]  /*7760*/  IADD3 RZ, P1, R9, R6, RZ ;  /* 0x0000000609ff7210 */ /* 0x000fe20007f3e0ff */
[----:B------:R-:W-:-:S04]  /*7770*/  IMAD.MOV.U32 R4, RZ, RZ, R7 ;  /* 0x000000ffff047224 */ /* 0x000fc800078e0007 */
[----:B------:R-:W-:-:S08]  /*7780*/  IMAD.WIDE.U32.X R4, R19, UR7, R4, P1 ;  /* 0x0000000713047c25 */ /* 0x000fd000088e0404 */
.L_x_172:
[--C-:B------:R-:W-:Y:S01]  /*7790*/  SHF.R.U64 R8, R4, UR9, R5.reuse ;  /* 0x0000000904087c19 */ /* 0x100fe20008001205 */
[----:B------:R-:W-:Y:S01]  /*77a0*/  ULDC.64 UR6, c[0x0][0x620] ;  /* 0x0001880000067ab9 */ /* 0x000fe20000000a00 */
[----:B------:R-:W-:Y:S01]  /*77b0*/  SHF.R.U32.HI R4, RZ, UR9, R5 ;  /* 0x00000009ff047c19 */ /* 0x000fe20008011605 */
[----:B------:R-:W2:Y:S01]  /*77c0*/  LDC R24, c[0x0][0x144] ;  /* 0x00005100ff187b82 */ /* 0x000ea20000000800 */
[----:B------:R-:W-:Y:S01]  /*77d0*/  IADD3 R7, P1, RZ, -R8, RZ ;  /* 0x80000008ff077210 */ /* 0x000fe20007f3e0ff */
[----:B------:R-:W-:Y:S01]  /*77e0*/  ULDC.64 UR10, c[0x0][0x640] ;  /* 0x00019000000a7ab9 */ /* 0x000fe20000000a00 */
[----:B0-----:R-:W-:Y:S01]  /*77f0*/  I2FP.F32.U32 R9, R15 ;  /* 0x0000000f00097245 */ /* 0x001fe20000201000 */
[----:B------:R-:W-:Y:S02]  /*7800*/  ULDC UR8, c[0x0][0x608] ;  /* 0x0001820000087ab9 */ /* 0x000fe40000000800 */
[----:B------:R-:W-:Y:S01]  /*7810*/  IMAD.X R4, RZ, RZ, ~R4, P1 ;  /* 0x000000ffff047224 */ /* 0x000fe200008e0e04 */
[----:B------:R-:W-:Y:S01]  /*7820*/  ISETP.NE.U32.AND P1, PT, RZ, UR10, PT ;  /* 0x0000000aff007c0c */ /* 0x000fe2000bf25070 */
[----:B------:R-:W0:Y:S02]  /*7830*/  LDC R21, c[0x0][0x148] ;  /* 0x00005200ff157b82 */ /* 0x000e240000000800 */
[----:B------:R-:W-:Y:S01]  /*7840*/  IMAD R6, R4, UR6, RZ ;  /* 0x0000000604067c24 */ /* 0x000fe2000f8e02ff */
[----:B------:R-:W-:Y:S01]  /*7850*/  ISETP.NE.AND.EX P1, PT, RZ, UR11, PT, P1 ;  /* 0x0000000bff007c0c */ /* 0x000fe2000bf25310 */
[----:B------:R-:W-:Y:S01]  /*7860*/  IMAD.WIDE.U32 R4, R7, UR6, R16 ;  /* 0x0000000607047c25 */ /* 0x000fe2000f8e0010 */
[----:B------:R-:W-:-:S03]  /*7870*/  ULDC UR6, c[0x0][0x150] ;  /* 0x0000540000067ab9 */ /* 0x000fc60000000800 */
[----:B------:R-:W-:Y:S02]  /*7880*/  IMAD R7, R7, UR7, R6 ;  /* 0x0000000707077c24 */ /* 0x000fe4000f8e0206 */
[----:B------:R-:W-:Y:S01]  /*7890*/  FMUL R6, R9, UR6 ;  /* 0x0000000609067c20 */ /* 0x000fe20008400000 */
[----:B------:R-:W-:Y:S01]  /*78a0*/  ULDC UR6, c[0x0][0x618] ;  /* 0x0001860000067ab9 */ /* 0x000fe20000000800 */
[----:B------:R-:W-:Y:S01]  /*78b0*/  ULDC UR7, c[0x0][0x154] ;  /* 0x0000550000077ab9 */ /* 0x000fe20000000800 */
[----:B------:R-:W-:-:S03]  /*78c0*/  IMAD.IADD R5, R5, 0x1, R7 ;  /* 0x0000000105057824 */ /* 0x000fc600078e0207 */
[----:B------:R-:W3:Y:S02]  /*78d0*/  F2I.U32.TRUNC.NTZ R6, R6 ;  /* 0x0000000600067305 */ /* 0x000ee4000020f000 */
[----:B------:R-:W-:Y:S02]  /*78e0*/  SHF.R.U64 R9, R4, UR6, R5 ;  /* 0x0000000604097c19 */ /* 0x000fe40008001205 */
[----:B-1----:R-:W-:-:S05]  /*78f0*/  I2FP.F32.U32 R4, R14 ;  /* 0x0000000e00047245 */ /* 0x002fca0000201000 */
[----:B------:R-:W-:Y:S01]  /*7900*/  FMUL R22, R4, UR7 ;  /* 0x0000000704167c20 */ /* 0x000fe20008400000 */
[----:B------:R-:W-:Y:S01]  /*7910*/  SHF.R.U32.HI R4, RZ, UR6, R5 ;  /* 0x00000006ff047c19 */ /* 0x000fe20008011605 */
[----:B------:R-:W-:-:S03]  /*7920*/  ULDC UR6, c[0x0][0x658] ;  /* 0x0001960000067ab9 */ /* 0x000fc60000000800 */
[--C-:B------:R-:W-:Y:S01]  /*7930*/  SHF.R.U64 R20, R9, UR8, R4.reuse ;  /* 0x0000000809147c19 */ /* 0x100fe20008001204 */
[----:B------:R-:W1:Y:S01]  /*7940*/  F2I.U32.TRUNC.NTZ R22, R22 ;  /* 0x0000001600167305 */ /* 0x000e62000020f000 */
[----:B------:R-:W-:Y:S01]  /*7950*/  SHF.R.U32.HI R5, RZ, UR8, R4 ;  /* 0x00000008ff057c19 */ /* 0x000fe20008011604 */
[----:B---3--:R-:W-:-:S03]  /*7960*/  IMAD.MOV R6, RZ, RZ, -R6 ;  /* 0x000000ffff067224 */ /* 0x008fc600078e0a06 */
[----:B------:R-:W-:Y:S01]  /*7970*/  SHF.R.U64 R19, R20, UR6, R5 ;  /* 0x0000000614137c19 */ /* 0x000fe20008001205 */
[----:B--2---:R-:W-:Y:S01]  /*7980*/  IMAD R15, R24, R6, R15 ;  /* 0x00000006180f7224 */ /* 0x004fe200078e020f */
[----:B------:R-:W-:-:S03]  /*7990*/  SHF.R.U32.HI R23, RZ, UR6, R5 ;  /* 0x00000006ff177c19 */ /* 0x000fc60008011605 */
[----:B------:R-:W-:Y:S02]  /*79a0*/  IMAD.MOV.U32 R4, RZ, RZ, R19 ;  /* 0x000000ffff047224 */ /* 0x000fe400078e0013 */
[----:B------:R-:W-:Y:S01]  /*79b0*/  IMAD.MOV.U32 R5, RZ, RZ, R23 ;  /* 0x000000ffff057224 */ /* 0x000fe200078e0017 */
[----:B-1----:R-:W-:Y:S06]  /*79c0*/  @!P1 BRA `(.L_x_173) ;  /* 0x0000000000289947 */ /* 0x002fec0003800000 */
[----:B------:R-:W-:Y:S02]  /*79d0*/  ULDC UR6, c[0x0][0x64c] ;  /* 0x0001930000067ab9 */ /* 0x000fe40000000800 */
[----:B------:R-:W-:-:S05]  /*79e0*/  IADD3 R5, P1, R19, UR6, RZ ;  /* 0x0000000613057c10 */ /* 0x000fca000ff3e0ff */
[----:B------:R-:W-:-:S04]  /*79f0*/  IMAD.X R23, RZ, RZ, R23, P1 ;  /* 0x000000ffff177224 */ /* 0x000fc800008e0617 */
[----:B------:R-:W-:-:S04]  /*7a00*/  IMAD.WIDE.U32 R6, R23, UR10, RZ ;  /* 0x0000000a17067c25 */ /* 0x000fc8000f8e00ff */
[----:B------:R-:W-:-:S04]  /*7a10*/  IMAD.WIDE.U32 R6, P1, R5, UR11, R6 ;  /* 0x0000000b05067c25 */ /* 0x000fc8000f820006 */
[----:B------:R-:W-:-:S04]  /*7a20*/  IMAD.WIDE.U32 R4, R5, UR10, RZ ;  /* 0x0000000a05047c25 */ /* 0x000fc8000f8e00ff */
[----:B------:R-:W-:Y:S01]  /*7a30*/  IMAD.MOV.U32 R4, RZ, RZ, R7 ;  /* 0x000000ffff047224 */ /* 0x000fe200078e0007 */
[----:B------:R-:W-:Y:S01]  /*7a40*/  IADD3 RZ, P3, R5, R6, RZ ;  /* 0x0000000605ff7210 */ /* 0x000fe20007f7e0ff */
[----:B------:R-:W-:-:S04]  /*7a50*/  IMAD.X R5, RZ, RZ, RZ, P1 ;  /* 0x000000ffff057224 */ /* 0x000fc800008e06ff */
[----:B------:R-:W-:-:S08]  /*7a60*/  IMAD.WIDE.U32.X R4, R23, UR11, R4, P3 ;  /* 0x0000000b17047c25 */ /* 0x000fd000098e0404 */
.L_x_173:
[----:B------:R-:W-:Y:S01]  /*7a70*/  ISETP.NE.AND P1, PT, R2, 0x1, PT ;  /* 0x000000010200780c */ /* 0x000fe20003f25270 */
[----:B------:R-:W-:Y:S01]  /*7a80*/  ULDC UR6, c[0x0][0x648] ;  /* 0x0001920000067ab9 */ /* 0x000fe20000000800 */
[----:B------:R-:W-:Y:S01]  /*7a90*/  LOP3.LUT R20, R20, UR5, RZ, 0xc0, !PT ;  /* 0x0000000514147c12 */ /* 0x000fe2000f8ec0ff */
[----:B------:R-:W-:Y:S01]  /*7aa0*/  IMAD.MOV R22, RZ, RZ, -R22 ;  /* 0x000000ffff167224 */ /* 0x000fe200078e0a16 */
[----:B------:R-:W-:Y:S01]  /*7ab0*/  SHF.R.U64 R5, R4, UR6, R5 ;  /* 0x0000000604057c19 */ /* 0x000fe20008001205 */
[----:B------:R-:W-:Y:S01]  /*7ac0*/  ULDC UR6, c[0x0][0x638] ;  /* 0x00018e0000067ab9 */ /* 0x000fe20000000800 */
[----:B------:R-:W-:Y:S01]  /*7ad0*/  LOP3.LUT R6, R9, UR4, RZ, 0xc0, !PT ;  /* 0x0000000409067c12 */ /* 0x000fe2000f8ec0ff */
[----:B------:R-:W-:Y:S02]  /*7ae0*/  ULDC UR7, c[0x0][0x610] ;  /* 0x0001840000077ab9 */ /* 0x000fe40000000800 */
[----:B------:R-:W-:Y:S02]  /*7af0*/  IMAD.MOV R4, RZ, RZ, -R5 ;  /* 0x000000ffff047224 */ /* 0x000fe400078e0a05 */
[----:B------:R-:W-:-:S02]  /*7b00*/  IMAD R20, R5, UR13, R20 ;  /* 0x0000000d05147c24 */ /* 0x000fc4000f8e0214 */
[----:B0-----:R-:W-:Y:S02]  /*7b10*/  @P1 IMAD R15, R21, R22, R14 ;  /* 0x00000016150f1224 */ /* 0x001fe400078e020e */
[----:B------:R-:W-:Y:S01]  /*7b20*/  IMAD R19, R4, UR6, R19 ;  /* 0x0000000604137c24 */ /* 0x000fe2000f8e0213 */
[----:B------:R-:W-:Y:S01]  /*7b30*/  ULDC UR6, c[0x0][0x600] ;  /* 0x0001800000067ab9 */ /* 0x000fe20000000800 */
[----:B------:R-:W-:Y:S02]  /*7b40*/  IMAD R15, R20, UR7, R15 ;  /* 0x00000007140f7c24 */ /* 0x000fe4000f8e020f */
[----:B------:R-:W-:Y:S02]  /*7b50*/  IMAD R6, R19, UR6, R6 ;  /* 0x0000000613067c24 */ /* 0x000fe4000f8e0206 */
[----:B------:R-:W-:-:S03]  /*7b60*/  IMAD.MOV.U32 R4, RZ, RZ, 0x1 ;  /* 0x00000001ff047424 */ /* 0x000fc600078e00ff */
[----:B------:R-:W-:Y:S02]  /*7b70*/  SEL R20, R6, R15, !P1 ;  /* 0x0000000f06147207 */ /* 0x000fe40004800000 */
[----:B------:R-:W-:-:S07]  /*7b80*/  SEL R19, R15, R6, !P1 ;  /* 0x000000060f137207 */ /* 0x000fce0004800000 */
.L_x_171:
[----:B------:R-:W-:Y:S05]  /*7b90*/  BSYNC B1 ;  /* 0x0000000000017941 */ /* 0x000fea0003800000 */
.L_x_170:
[----:B------:R-:W-:-:S13]  /*7ba0*/  LOP3.LUT P1, RZ, R4, 0xff, RZ, 0xc0, !PT ;  /* 0x000000ff04ff7812 */ /* 0x000fda000782c0ff */
[----:B------:R-:W-:Y:S05]  /*7bb0*/  @P1 BRA `(.L_x_174) ;  /* 0xfffffff400241947 */ /* 0x000fea000383ffff */
[----:B------:R-:W-:Y:S05]  /*7bc0*/  BSYNC B0 ;  /* 0x0000000000007941 */ /* 0x000fea0003800000 */
.L_x_162:
[----:B------:R-:W-:-:S03]  /*7bd0*/  UMOV UR6, 0xffffffff ;  /* 0xffffffff00067882 */ /* 0x000fc60000000000 */
[----:B------:R-:W-:Y:S05]  /*7be0*/  BRA.DIV UR6, `(.L_x_175) ;  /* 0x0000000206f47947 */ /* 0x000fea000b800000 */
[----:B------:R-:W-:-:S13]  /*7bf0*/  ELECT P6, URZ, PT ;  /* 0x00000000003f782f */ /* 0x000fda00038c0000 */
.L_x_188:
[----:B------:R-:W-:Y:S04]  /*7c00*/  BSSY B0, `(.L_x_176) ;  /* 0x0000022000007945 */ /* 0x000fe80003800000 */
[----:B------:R-:W-:Y:S05]  /*7c10*/  @!P6 BRA `(.L_x_177) ;  /* 0x000000000080e947 */ /* 0x000fea0003800000 */
[----:B------:R-:W-:-:S04]  /*7c20*/  LOP3.LUT R18, R18, 0x2, RZ, 0xfc, !PT ;  /* 0x0000000212127812 */ /* 0x000fc800078efcff */
[----:B------:R-:W-:-:S13]  /*7c30*/  ISETP.NE.AND P0, PT, R18, 0x3, PT ;  /* 0x000000031200780c */ /* 0x000fda0003f05270 */
[----:B------:R-:W-:Y:S05]  /*7c40*/  @!P0 BRA `(.L_x_178) ;  /* 0x0000000000048947 */ /* 0x000fea0003800000 */
[----:B------:R-:W-:Y:S01]  /*7c50*/  BPT.TRAP 0x1 ;  /* 0x000000040000795c */ /* 0x000fe20000300000 */
.L_x_178:
[----:B------:R-:W0:Y:S01]  /*7c60*/  S2R R3, SR_CgaCtaId ;  /* 0x0000000000037919 */ /* 0x000e220000008800 */
[----:B------:R-:W-:-:S04]  /*7c70*/  MOV R2, 0x400 ;  /* 0x0000040000027802 */ /* 0x000fc80000000f00 */
[----:B0-----:R-:W-:Y:S02]  /*7c80*/  LEA R3, R3, R2, 0x18 ;  /* 0x0000000203037211 */ /* 0x001fe400078ec0ff */
[----:B------:R-:W-:-:S03]  /*7c90*/  SHF.L.U32 R2, R0, 0x1f, RZ ;  /* 0x0000001f00027819 */ /* 0x000fc600000006ff */
[----:B------:R-:W-:-:S04]  /*7ca0*/  VIADD R3, R3, 0x18 ;  /* 0x0000001803037836 */ /* 0x000fc80000000000 */
[C---:B------:R-:W-:Y:S02]  /*7cb0*/  IMAD R7, R12.reuse, 0x8, R3 ;  /* 0x000000080c077824 */ /* 0x040fe400078e0203 */
[----:B------:R-:W-:Y:S02]  /*7cc0*/  VIADD R12, R12, 0x1 ;  /* 0x000000010c0c7836 */ /* 0x000fe40000000000 */
[----:B------:R-:W0:Y:S03]  /*7cd0*/  SYNCS.PHASECHK.TRANS64.TRYWAIT P0, [R7+URZ], R2 ;  /* 0x00000002070075a7 */ /* 0x000e26000800017f */
[----:B------:R-:W-:-:S04]  /*7ce0*/  ISETP.NE.AND P1, PT, R12, 0x3, PT ;  /* 0x000000030c00780c */ /* 0x000fc80003f25270 */
[----:B------:R-:W-:Y:S02]  /*7cf0*/  SEL R5, RZ, 0x1, P1 ;  /* 0x00000001ff057807 */ /* 0x000fe40000800000 */
[----:B------:R-:W-:Y:S02]  /*7d00*/  SEL R12, R12, RZ, P1 ;  /* 0x000000ff0c0c7207 */ /* 0x000fe40000800000 */
[----:B------:R-:W-:-:S03]  /*7d10*/  LOP3.LUT R5, R0, R5, RZ, 0x3c, !PT ;  /* 0x0000000500057212 */ /* 0x000fc600078e3cff */
[----:B------:R-:W-:Y:S01]  /*7d20*/  IMAD R9, R12, 0x8, R3 ;  /* 0x000000080c097824 */ /* 0x000fe200078e0203 */
[----:B------:R-:W-:Y:S01]  /*7d30*/  SHF.L.U32 R4, R5, 0x1f, RZ ;  /* 0x0000001f05047819 */ /* 0x000fe200000006ff */
[----:B0-----:R-:W-:Y:S06]  /*7d40*/  @!P0 BRA `(.L_x_179) ;  /* 0x0000000000bc8947 */ /* 0x001fec0003800000 */
.L_x_189:
[----:B------:R-:W1:Y:S01]  /*7d50*/  SYNCS.PHASECHK.TRANS64.TRYWAIT P0, [R9+URZ], R4 ;  /* 0x00000004090075a7 */ /* 0x000e62000800017f */
[----:B------:R-:W-:-:S05]  /*7d60*/  VIADD R0, R12, 0x1 ;  /* 0x000000010c007836 */ /* 0x000fca0000000000 */
[----:B------:R-:W-:-:S04]  /*7d70*/  ISETP.NE.AND P1, PT, R0, 0x3, PT ;  /* 0x000000030000780c */ /* 0x000fc80003f25270 */
[----:B0-----:R-:W-:Y:S02]  /*7d80*/  SEL R2, RZ, 0x1, P1 ;  /* 0x00000001ff027807 */ /* 0x001fe40000800000 */
[----:B------:R-:W-:Y:S02]  /*7d90*/  SEL R0, R0, RZ, P1 ;  /* 0x000000ff00007207 */ /* 0x000fe40000800000 */
[----:B------:R-:W-:Y:S01]  /*7da0*/  LOP3.LUT R2, R5, R2, RZ, 0x3c, !PT ;  /* 0x0000000205027212 */ /* 0x000fe200078e3cff */
[----:B-1----:R-:W-:Y:S06]  /*7db0*/  @!P0 BRA `(.L_x_180) ;  /* 0x0000000000b48947 */ /* 0x002fec0003800000 */
.L_x_190:
[----:B------:R-:W-:Y:S01]  /*7dc0*/  IMAD R3, R0, 0x8, R3 ;  /* 0x0000000800037824 */ /* 0x000fe200078e0203 */
[----:B------:R-:W-:-:S07]  /*7dd0*/  SHF.L.U32 R0, R2, 0x1f, RZ ;  /* 0x0000001f02007819 */ /* 0x000fce00000006ff */
.L_x_181:
[----:B-1----:R1:W2:Y:S02]  /*7de0*/  SYNCS.PHASECHK.TRANS64.TRYWAIT P0, [R3+URZ], R0 ;  /* 0x00000000030075a7 */ /* 0x0022a4000800017f */
[----:B--2---:R-:W-:Y:S05]  /*7df0*/  @!P0 NANOSLEEP.SYNCS 0x989680 ;  /* 0x009896800000895d */ /* 0x004fea0003900000 */
[----:B------:R-:W2:Y:S02]  /*7e00*/  @!P0 SYNCS.PHASECHK.TRANS64 P0, [R3+URZ], R0 ;  /* 0x00000000030085a7 */ /* 0x000ea4000800007f */
[----:B--2---:R-:W-:Y:S05]  /*7e10*/  @!P0 BRA `(.L_x_181) ;  /* 0xfffffffc00f08947 */ /* 0x004fea000383ffff */
.L_x_177:
[----:B------:R-:W-:Y:S05]  /*7e20*/  BSYNC B0 ;  /* 0x0000000000007941 */ /* 0x000fea0003800000 */
.L_x_176:
[----:B------:R-:W-:Y:S05]  /*7e30*/  EXIT ;  /* 0x000000000000794d */ /* 0x000fea0003800000 */
.L_x_17:
[----:B-1----:R1:W2:Y:S02]  /*7e40*/  SYNCS.PHASECHK.TRANS64.TRYWAIT P1, [R3+URZ], R0 ;  /* 0x00000000030075a7 */ /* 0x0022a4000802017f */
[----:B--2---:R-:W-:Y:S05]  /*7e50*/  @!P1 NANOSLEEP.SYNCS 0x989680 ;  /* 0x009896800000995d */ /* 0x004fea0003900000 */
[----:B------:R-:W2:Y:S02]  /*7e60*/  @!P1 SYNCS.PHASECHK.TRANS64 P1, [R3+URZ], R0 ;  /* 0x00000000030095a7 */ /* 0x000ea4000802007f */
[----:B--2---:R-:W-:Y:S05]  /*7e70*/  @!P1 BRA `(.L_x_17) ;  /* 0xfffffffc00f09947 */ /* 0x004fea000383ffff */
[----:B------:R-:W-:Y:S05]  /*7e80*/  BRA `(.L_x_16) ;  /* 0xffffff9400807947 */ /* 0x000fea000383ffff */
.L_x_22:
[----:B-1----:R-:W-:-:S04]  /*7e90*/  IMAD.U32 R4, RZ, RZ, UR8 ;  /* 0x00000008ff047e24 */ /* 0x002fc8000f8e00ff */
[----:B------:R1:W2:Y:S03]  /*7ea0*/  SYNCS.PHASECHK.TRANS64.TRYWAIT P1, [R4+URZ], R3 ;  /* 0x00000003040075a7 */ /* 0x0002a6000802017f */
[----:B--2---:R-:W-:Y:S05]  /*7eb0*/  @!P1 NANOSLEEP.SYNCS 0x989680 ;  /* 0x009896800000995d */ /* 0x004fea0003900000 */
[----:B------:R-:W2:Y:S02]  /*7ec0*/  @!P1 SYNCS.PHASECHK.TRANS64 P1, [R4+URZ], R3 ;  /* 0x00000003040095a7 */ /* 0x000ea4000802007f */
[----:B--2---:R-:W-:Y:S05]  /*7ed0*/  @!P1 BRA `(.L_x_22) ;  /* 0xfffffffc00ec9947 */ /* 0x004fea000383ffff */
[----:B------:R-:W-:Y:S05]  /*7ee0*/  BRA `(.L_x_21) ;  /* 0xffffff9800bc7947 */ /* 0x000fea000383ffff */
.L_x_163:
[----:B------:R-:W-:Y:S01]  /*7ef0*/  BSSY B1, `(.L_x_182) ;  /* 0x0000006000017945 */ /* 0x000fe20003800000 */
[----:B------:R-:W-:-:S07]  /*7f00*/  IMAD.MOV.U32 R15, RZ, RZ, -0x1 ;  /* 0xffffffffff0f7424 */ /* 0x000fce00078e00ff */
[----:B------:R-:W-:Y:S05]  /*7f10*/  WARPSYNC.COLLECTIVE R15, `(.L_x_183) ;  /* 0x000000000f0c7348 */ /* 0x000fea0003c00000 */
[----:B------:R-:W-:Y:S02]  /*7f20*/  ELECT P6, UR62, PT ;  /* 0x00000000003e782f */ /* 0x000fe400038c0000 */
[----:B------:R-:W-:Y:S01]  /*7f30*/  MOV R14, UR62 ;  /* 0x0000003e000e7c02 */ /* 0x000fe20008000f00 */
[----:B------:R-:W-:Y:S10]  /*7f40*/  ENDCOLLECTIVE ;  /* 0x000000000000791b */ /* 0x000ff40003800000 */
.L_x_183:
[----:B------:R-:W-:Y:S05]  /*7f50*/  BSYNC B1 ;  /* 0x0000000000017941 */ /* 0x000fea0003800000 */
.L_x_182:
[----:B------:R-:W-:Y:S05]  /*7f60*/  BRA `(.L_x_184) ;  /* 0xfffffff000447947 */ /* 0x000fea000383ffff */
.L_x_166:
[----:B0-----:R0:W1:Y:S02]  /*7f70*/  SYNCS.PHASECHK.TRANS64.TRYWAIT P1, [R14+URZ+0x18], R7 ;  /* 0x000018070e0075a7 */ /* 0x001064000802017f */
[----:B-1----:R-:W-:Y:S05]  /*7f80*/  @!P1 NANOSLEEP.SYNCS 0x989680 ;  /* 0x009896800000995d */ /* 0x002fea0003900000 */
[----:B------:R-:W1:Y:S02]  /*7f90*/  @!P1 SYNCS.PHASECHK.TRANS64 P1, [R14+URZ+0x18], R7 ;  /* 0x000018070e0095a7 */ /* 0x000e64000802007f */
[----:B-1----:R-:W-:Y:S05]  /*7fa0*/  @!P1 BRA `(.L_x_166) ;  /* 0xfffffffc00f09947 */ /* 0x002fea000383ffff */
[----:B------:R-:W-:Y:S05]  /*7fb0*/  BRA `(.L_x_185) ;  /* 0xfffffff000787947 */ /* 0x000fea000383ffff */
.L_x_175:
[----:B------:R-:W-:Y:S01]  /*7fc0*/  BSSY B0, `(.L_x_186) ;  /* 0x0000006000007945 */ /* 0x000fe20003800000 */
[----:B------:R-:W-:-:S07]  /*7fd0*/  IMAD.MOV.U32 R15, RZ, RZ, -0x1 ;  /* 0xffffffffff0f7424 */ /* 0x000fce00078e00ff */
[----:B------:R-:W-:Y:S05]  /*7fe0*/  WARPSYNC.COLLECTIVE R15, `(.L_x_187) ;  /* 0x000000000f0c7348 */ /* 0x000fea0003c00000 */
[----:B------:R-:W-:Y:S02]  /*7ff0*/  ELECT P6, UR62, PT ;  /* 0x00000000003e782f */ /* 0x000fe400038c0000 */
[----:B------:R-:W-:Y:S01]  /*8000*/  MOV R14, UR62 ;  /* 0x0000003e000e7c02 */ /* 0x000fe20008000f00 */
[----:B------:R-:W-:Y:S10]  /*8010*/  ENDCOLLECTIVE ;  /* 0x000000000000791b */ /* 0x000ff40003800000 */
.L_x_187:
[----:B------:R-:W-:Y:S05]  /*8020*/  BSYNC B0 ;  /* 0x0000000000007941 */ /* 0x000fea0003800000 */
.L_x_186:
[----:B------:R-:W-:Y:S05]  /*8030*/  BRA `(.L_x_188) ;  /* 0xfffffff800f07947 */ /* 0x000fea000383ffff */
.L_x_179:
[----:B0-----:R0:W1:Y:S02]  /*8040*/  SYNCS.PHASECHK.TRANS64.TRYWAIT P0, [R7+URZ], R2 ;  /* 0x00000002070075a7 */ /* 0x001064000800017f */
[----:B-1----:R-:W-:Y:S05]  /*8050*/  @!P0 NANOSLEEP.SYNCS 0x989680 ;  /* 0x009896800000895d */ /* 0x002fea0003900000 */
[----:B------:R-:W1:Y:S02]  /*8060*/  @!P0 SYNCS.PHASECHK.TRANS64 P0, [R7+URZ], R2 ;  /* 0x00000002070085a7 */ /* 0x000e64000800007f */
[----:B-1----:R-:W-:Y:S05]  /*8070*/  @!P0 BRA `(.L_x_179) ;  /* 0xfffffffc00f08947 */ /* 0x002fea000383ffff */
[----:B------:R-:W-:Y:S05]  /*8080*/  BRA `(.L_x_189) ;  /* 0xfffffffc00307947 */ /* 0x000fea000383ffff */
.L_x_180:
[----:B0-----:R0:W1:Y:S02]  /*8090*/  SYNCS.PHASECHK.TRANS64.TRYWAIT P0, [R9+URZ], R4 ;  /* 0x00000004090075a7 */ /* 0x001064000800017f */
[----:B-1----:R-:W-:Y:S05]  /*80a0*/  @!P0 NANOSLEEP.SYNCS 0x989680 ;  /* 0x009896800000895d */ /* 0x002fea0003900000 */
[----:B------:R-:W1:Y:S02]  /*80b0*/  @!P0 SYNCS.PHASECHK.TRANS64 P0, [R9+URZ], R4 ;  /* 0x00000004090085a7 */ /* 0x000e64000800007f */
[----:B-1----:R-:W-:Y:S05]  /*80c0*/  @!P0 BRA `(.L_x_180) ;  /* 0xfffffffc00f08947 */ /* 0x002fea000383ffff */
[----:B------:R-:W-:Y:S05]  /*80d0*/  BRA `(.L_x_190) ;  /* 0xfffffffc00387947 */ /* 0x000fea000383ffff */
.L_x_191:
[----:B------:R-:W-:-:S00]  /*80e0*/  BRA `(.L_x_191) ;  /* 0xfffffffc00fc7947 */ /* 0x000fc0000383ffff */
[----:B------:R-:W-:-:S00]  /*80f0*/  NOP ;  /* 0x0000000000007918 */ /* 0x000fc00000000000 */
        /* <DEDUP_REMOVED lines=8> */
.L_x_192:


//--------------------- .nv.global.init           --------------------------
	.section	.nv.global.init,"aw",@progbits
.nv.global.init:
	.type		$str$22,@object
	.size		$str$22,($str$23 - $str$22)
$str$22:
        /*0000*/ 	.byte	0x6b, 0x5f, 0x74, 0x69, 0x6c, 0x65, 0x5f, 0x63, 0x6f, 0x75, 0x6e, 0x74, 0x20, 0x3e, 0x3d, 0x20
        /*0010*/ 	.byte	0x31, 0x00
	.type		$str$23,@object
	.size		$str$23,(__unnamed_1 - $str$23)
$str$23:
        /*0012*/ 	.byte	0x2f, 0x74, 0x6d, 0x70, 0x2f, 0x63, 0x75, 0x74, 0x6c, 0x61, 0x73, 0x73, 0x5f, 0x73, 0x77, 0x65
        /*0022*/ 	.byte	0x65, 0x70, 0x5f, 0x73, 0x72, 0x63, 0x2f, 0x69, 0x6e, 0x63, 0x6c, 0x75, 0x64, 0x65, 0x2f, 0x63
        /*0032*/ 	.byte	0x75, 0x74, 0x6c, 0x61, 0x73, 0x73, 0x2f, 0x67, 0x65, 0x6d, 0x6d, 0x2f, 0x63, 0x6f, 0x6c, 0x6c
        /*0042*/ 	.byte	0x65, 0x63, 0x74, 0x69, 0x76, 0x65, 0x2f, 0x73, 0x6d, 0x39, 0x30, 0x5f, 0x6d, 0x6d, 0x61, 0x5f
        /*0052*/ 	.byte	0x74, 0x6d, 0x61, 0x5f, 0x67, 0x6d, 0x6d, 0x61, 0x5f, 0x73, 0x73, 0x5f, 0x77, 0x61, 0x72, 0x70
        /*0062*/ 	.byte	0x73, 0x70, 0x65, 0x63, 0x69, 0x61, 0x6c, 0x69, 0x7a, 0x65, 0x64, 0x2e, 0x68, 0x70, 0x70, 0x00
	.type		__unnamed_1,@object
	.size		__unnamed_1,(.L_0 - __unnamed_1)
__unnamed_1:
        /*0072*/ 	.byte	0x76, 0x6f, 0x69, 0x64, 0x20, 0x63, 0x75, 0x74, 0x6c, 0x61, 0x73, 0x73, 0x3a, 0x3a, 0x67, 0x65
        /* <DEDUP_REMOVED lines=179> */
        /*0bb2*/ 	.byte	0x3a, 0x3a, 0x69, 0x64, 0x65, 0x6e, 0x74, 0x69, 0x74, 0x79, 0x5d, 0x00
.L_0:


//--------------------- .nv.shared._ZN7cutlass13device_kernelINS_4gemm6kernel13GemmUniversalIN4cute5tupleIJiiiiEEENS1_10collective13CollectiveMmaINS1_34MainloopSm90TmaGmmaWarpSpecializedILi3ENS5_IJNS4_1CILi1EEESB_SB_EEENS1_35KernelTmaWarpSpecializedCooperativeEEENS5_IJNSA_ILi128EEESF_SF_EEENS_6half_tENS5_IJlSB_lEEESH_SI_NS4_8TiledMMAINS4_8MMA_AtomIJNS4_4SM904GMMA26MMA_64x128x16_F32F16F16_SSILNSM_5MajorE0ELSO_0ELNSM_7ScaleInE1ELSP_1EEEEEENS4_6LayoutINS5_IJNSA_ILi2EEESB_SB_EEENS5_IJSB_NSA_ILi0EEESV_EEEEENS5_IJNS4_10UnderscoreESY_SY_EEEEENS4_13SM90_TMA_LOADENS4_14ComposedLayoutINS4_7SwizzleILi3ELi4ELi3EEENS4_18smem_ptr_flag_bitsILi16EEENSS_INS5_IJNSA_ILi8EEENSA_ILi64EEEEEENS5_IJS18_SB_EEEEEEEvNS4_8identityES11_S1C_vS1D_EENS_8epilogue10collective6detail29Sm90TmaWarpSpecializedAdapterINS1G_15DefaultEpilogueISH_SI_SI_NS1F_6thread17LinearCombinationISH_Li1EffLNS1K_9ScaleType4KindE0ELNS_15FloatRoundStyleE2ESH_EENS1_15EpilogueDefaultEEEEEvvEEEEvNT_6ParamsE --------------------------
	.section	.nv.shared._ZN7cutlass13device_kernelINS_4gemm6kernel13GemmUniversalIN4cute5tupleIJiiiiEEENS1_10collective13CollectiveMmaINS1_34MainloopSm90TmaGmmaWarpSpecializedILi3ENS5_IJNS4_1CILi1EEESB_SB_EEENS1_35KernelTmaWarpSpecializedCooperativeEEENS5_IJNSA_ILi128EEESF_SF_EEENS_6half_tENS5_IJlSB_lEEESH_SI_NS4_8TiledMMAINS4_8MMA_AtomIJNS4_4SM904GMMA26MMA_64x128x16_F32F16F16_SSILNSM_5MajorE0ELSO_0ELNSM_7ScaleInE1ELSP_1EEEEEENS4_6LayoutINS5_IJNSA_ILi2EEESB_SB_EEENS5_IJSB_NSA_ILi0EEESV_EEEEENS5_IJNS4_10UnderscoreESY_SY_EEEEENS4_13SM90_TMA_LOADENS4_14ComposedLayoutINS4_7SwizzleILi3ELi4ELi3EEENS4_18smem_ptr_flag_bitsILi16EEENSS_INS5_IJNSA_ILi8EEENSA_ILi64EEEEEENS5_IJS18_SB_EEEEEEEvNS4_8identityES11_S1C_vS1D_EENS_8epilogue10collective6detail29Sm90TmaWarpSpecializedAdapterINS1G_15DefaultEpilogueISH_SI_SI_NS1F_6thread17LinearCombinationISH_Li1EffLNS1K_9ScaleType4KindE0ELNS_15FloatRoundStyleE2ESH_EENS1_15EpilogueDefaultEEEEEvvEEEEvNT_6ParamsE,"aw",@nobits
	.sectionflags	@""
	.align	16
	.zero		1024


//--------------------- .nv.shared.reserved.0     --------------------------
	.section	.nv.shared.reserved.0,"aw",@nobits
	.weak		__nv_reservedSMEM_offset_0_alias
	.size		__nv_reservedSMEM_offset_0_alias, 0, 0
	.other		__nv_reservedSMEM_offset_0_alias,@"STO_CUDA_RESERVED_SHARED STV_DEFAULT"
__nv_reservedSMEM_offset_0_alias:
	.zero		0


//--------------------- .nv.global                --------------------------
	.section	.nv.global,"aw",@nobits
.nv.global:
	.type		_ZN40_INTERNAL_161af987_4_k_cu_0bfe387c_173134cute1_E,@object
	.size		_ZN40_INTERNAL_161af987_4_k_cu_0bfe387c_173134cute1_E,(_ZN40_INTERNAL_161af987_4_k_cu_0bfe387c_173134cuda3std3__45__cpo6cbeginE - _ZN40_INTERNAL_161af987_4_k_cu_0bfe387c_173134cute1_E)
_ZN40_INTERNAL_161af987_4_k_cu_0bfe387c_173134cute1_E:
	.zero		1
	.type		_ZN40_INTERNAL_161af987_4_k_cu_0bfe387c_173134cuda3std3__45__cpo6cbeginE,@object
	.size		_ZN40_INTERNAL_161af987_4_k_cu_0bfe387c_173134cuda3std3__45__cpo6cbeginE,(_ZN40_INTERNAL_161af987_4_k_cu_0bfe387c_173134cuda3std3__48in_placeE - _ZN40_INTERNAL_161af987_4_k_cu_0bfe387c_173134cuda3std3__45__cpo6cbeginE)
_ZN40_INTERNAL_161af987_4_k_cu_0bfe387c_173134cuda3std3__45__cpo6cbeginE:
	.zero		1
	.type		_ZN40_INTERNAL_161af987_4_k_cu_0bfe387c_173134cuda3std3__48in_placeE,@object
	.size		_ZN40_INTERNAL_161af987_4_k_cu_0bfe387c_173134cuda3std3__48in_placeE,(_ZN40_INTERNAL_161af987_4_k_cu_0bfe387c_173134cuda3std6ranges3__45__cpo9iter_moveE - _ZN40_INTERNAL_161af987_4_k_cu_0bfe387c_173134cuda3std3__48in_placeE)
_ZN40_INTERNAL_161af987_4_k_cu_0bfe387c_173134cuda3std3__48in_placeE:
	.zero		1
	.type		_ZN40_INTERNAL_161af987_4_k_cu_0bfe387c_173134cuda3std6ranges3__45__cpo9iter_moveE,@object
	.size		_ZN40_INTERNAL_161af987_4_k_cu_0bfe387c_173134cuda3std6ranges3__45__cpo9iter_moveE,(_ZN40_INTERNAL_161af987_4_k_cu_0bfe387c_173134cuda3std3__45__cpo5beginE - _ZN40_INTERNAL_161af987_4_k_cu_0bfe387c_173134cuda3std6ranges3__45__cpo9iter_moveE)
_ZN40_INTERNAL_161af987_4_k_cu_0bfe387c_173134cuda3std6ranges3__45__cpo9iter_moveE:
	.zero		1
	.type		_ZN40_INTERNAL_161af987_4_k_cu_0bfe387c_173134cuda3std3__45__cpo5beginE,@object
	.size		_ZN40_INTERNAL_161af987_4_k_cu_0bfe387c_173134cuda3std3__45__cpo5beginE,(_ZN40_INTERNAL_161af987_4_k_cu_0bfe387c_173134cuda3std3__442_GLOBAL__N__161af987_4_k_cu_0bfe387c_173136ignoreE - _ZN40_INTERNAL_161af987_4_k_cu_0bfe387c_173134cuda3std3__45__cpo5beginE)
_ZN40_INTERNAL_161af987_4_k_cu_0bfe387c_173134cuda3std3__45__cpo5beginE:
	.zero		1
	.type		_ZN40_INTERNAL_161af987_4_k_cu_0bfe387c_173134cuda3std3__442_GLOBAL__N__161af987_4_k_cu_0bfe387c_173136ignoreE,@object
	.size		_ZN40_INTERNAL_161af987_4_k_cu_0bfe387c_173134cuda3std3__442_GLOBAL__N__161af987_4_k_cu_0bfe387c_173136ignoreE,(_ZN40_INTERNAL_161af987_4_k_cu_0bfe387c_173134cute7productE - _ZN40_INTERNAL_161af987_4_k_cu_0bfe387c_173134cuda3std3__442_GLOBAL__N__161af987_4_k_cu_0bfe387c_173136ignoreE)
_ZN40_INTERNAL_161af987_4_k_cu_0bfe387c_173134cuda3std3__442_GLOBAL__N__161af987_4_k_cu_0bfe387c_173136ignoreE:
	.zero		1
	.type		_ZN40_INTERNAL_161af987_4_k_cu_0bfe387c_173134cute7productE,@object
	.size		_ZN40_INTERNAL_161af987_4_k_cu_0bfe387c_173134cute7productE,(_ZN40_INTERNAL_161af987_4_k_cu_0bfe387c_173134cuda3std3__45__cpo3endE - _ZN40_INTERNAL_161af987_4_k_cu_0bfe387c_173134cute7productE)
_ZN40_INTERNAL_161af987_4_k_cu_0bfe387c_173134cute7productE:
	.zero		1
	.type		_ZN40_INTERNAL_161af987_4_k_cu_0bfe387c_173134cuda3std3__45__cpo3endE,@object
	.size		_ZN40_INTERNAL_161af987_4_k_cu_0bfe387c_173134cuda3std3__45__cpo3endE,(_ZN40_INTERNAL_161af987_4_k_cu_0bfe387c_173134cuda3std3__419piecewise_constructE - _ZN40_INTERNAL_161af987_4_k_cu_0bfe387c_173134cuda3std3__45__cpo3endE)
_ZN40_INTERNAL_161af987_4_k_cu_0bfe387c_173134cuda3std3__45__cpo3endE:
	.zero		1
	.type		_ZN40_INTERNAL_161af987_4_k_cu_0bfe387c_173134cuda3std3__419piecewise_constructE,@object
	.size		_ZN40_INTERNAL_161af987_4_k_cu_0bfe387c_173134cuda3std3__419piecewise_constructE,(_ZN40_INTERNAL_161af987_4_k_cu_0bfe387c_173134cuda3std3__45__cpo4cendE - _ZN40_INTERNAL_161af987_4_k_cu_0bfe387c_173134cuda3std3__419piecewise_constructE)
_ZN40_INTERNAL_161af987_4_k_cu_0bfe387c_173134cuda3std3__419piecewise_constructE:
	.zero		1
	.type		_ZN40_INTERNAL_161af987_4_k_cu_0bfe387c_173134cuda3std3__45__cpo4cendE,@object
	.size		_ZN40_INTERNAL_161af987_4_k_cu_0bfe387c_173134cuda3std3__45__cpo4cendE,(_ZN40_INTERNAL_161af987_4_k_cu_0bfe387c_173134cuda3std6ranges3__45__cpo4swapE - _ZN40_INTERNAL_161af987_4_k_cu_0bfe387c_173134cuda3std3__45__cpo4cendE)
_ZN40_INTERNAL_161af987_4_k_cu_0bfe387c_173134cuda3std3__45__cpo4cendE:
	.zero		1
	.type		_ZN40_INTERNAL_161af987_4_k_cu_0bfe387c_173134cuda3std6ranges3__45__cpo4swapE,@object
	.size		_ZN40_INTERNAL_161af987_4_k_cu_0bfe387c_173134cuda3std6ranges3__45__cpo4swapE,(.L_8 - _ZN40_INTERNAL_161af987_4_k_cu_0bfe387c_173134cuda3std6ranges3__45__cpo4swapE)
_ZN40_INTERNAL_161af987_4_k_cu_0bfe387c_173134cuda3std6ranges3__45__cpo4swapE:
	.zero		1
.L_8:


//--------------------- .nv.constant0._ZN7cutlass13device_kernelINS_4gemm6kernel13GemmUniversalIN4cute5tupleIJiiiiEEENS1_10collective13CollectiveMmaINS1_34MainloopSm90TmaGmmaWarpSpecializedILi3ENS5_IJNS4_1CILi1EEESB_SB_EEENS1_35KernelTmaWarpSpecializedCooperativeEEENS5_IJNSA_ILi128EEESF_SF_EEENS_6half_tENS5_IJlSB_lEEESH_SI_NS4_8TiledMMAINS4_8MMA_AtomIJNS4_4SM904GMMA26MMA_64x128x16_F32F16F16_SSILNSM_5MajorE0ELSO_0ELNSM_7ScaleInE1ELSP_1EEEEEENS4_6LayoutINS5_IJNSA_ILi2EEESB_SB_EEENS5_IJSB_NSA_ILi0EEESV_EEEEENS5_IJNS4_10UnderscoreESY_SY_EEEEENS4_13SM90_TMA_LOADENS4_14ComposedLayoutINS4_7SwizzleILi3ELi4ELi3EEENS4_18smem_ptr_flag_bitsILi16EEENSS_INS5_IJNSA_ILi8EEENSA_ILi64EEEEEENS5_IJS18_SB_EEEEEEEvNS4_8identityES11_S1C_vS1D_EENS_8epilogue10collective6detail29Sm90TmaWarpSpecializedAdapterINS1G_15DefaultEpilogueISH_SI_SI_NS1F_6thread17LinearCombinationISH_Li1EffLNS1K_9ScaleType4KindE0ELNS_15FloatRoundStyleE2ESH_EENS1_15EpilogueDefaultEEEEEvvEEEEvNT_6ParamsE --------------------------
	.section	.nv.constant0._ZN7cutlass13device_kernelINS_4gemm6kernel13GemmUniversalIN4cute5tupleIJiiiiEEENS1_10collective13CollectiveMmaINS1_34MainloopSm90TmaGmmaWarpSpecializedILi3ENS5_IJNS4_1CILi1EEESB_SB_EEENS1_35KernelTmaWarpSpecializedCooperativeEEENS5_IJNSA_ILi128EEESF_SF_EEENS_6half_tENS5_IJlSB_lEEESH_SI_NS4_8TiledMMAINS4_8MMA_AtomIJNS4_4SM904GMMA26MMA_64x128x16_F32F16F16_SSILNSM_5MajorE0ELSO_0ELNSM_7ScaleInE1ELSP_1EEEEEENS4_6LayoutINS5_IJNSA_ILi2EEESB_SB_EEENS5_IJSB_NSA_ILi0EEESV_EEEEENS5_IJNS4_10UnderscoreESY_SY_EEEEENS4_13SM90_TMA_LOADENS4_14ComposedLayoutINS4_7SwizzleILi3ELi4ELi3EEENS4_18smem_ptr_flag_bitsILi16EEENSS_INS5_IJNSA_ILi8EEENSA_ILi64EEEEEENS5_IJS18_SB_EEEEEEEvNS4_8identityES11_S1C_vS1D_EENS_8epilogue10collective6detail29Sm90TmaWarpSpecializedAdapterINS1G_15DefaultEpilogueISH_SI_SI_NS1F_6thread17LinearCombinationISH_Li1EffLNS1K_9ScaleType4KindE0ELNS_15FloatRoundStyleE2ESH_EENS1_15EpilogueDefaultEEEEEvvEEEEvNT_6ParamsE,"a",@progbits
	.sectionflags	@""
	.align	4
.nv.constant0._ZN7cutlass13device_kernelINS_4gemm6kernel13GemmUniversalIN4cute5tupleIJiiiiEEENS1_10collective13CollectiveMmaINS1_34MainloopSm90TmaGmmaWarpSpecializedILi3ENS5_IJNS4_1CILi1EEESB_SB_EEENS1_35KernelTmaWarpSpecializedCooperativeEEENS5_IJNSA_ILi128EEESF_SF_EEENS_6half_tENS5_IJlSB_lEEESH_SI_NS4_8TiledMMAINS4_8MMA_AtomIJNS4_4SM904GMMA26MMA_64x128x16_F32F16F16_SSILNSM_5MajorE0ELSO_0ELNSM_7ScaleInE1ELSP_1EEEEEENS4_6LayoutINS5_IJNSA_ILi2EEESB_SB_EEENS5_IJSB_NSA_ILi0EEESV_EEEEENS5_IJNS4_10UnderscoreESY_SY_EEEEENS4_13SM90_TMA_LOADENS4_14ComposedLayoutINS4_7SwizzleILi3ELi4ELi3EEENS4_18smem_ptr_flag_bitsILi16EEENSS_INS5_IJNSA_ILi8EEENSA_ILi64EEEEEENS5_IJS18_SB_EEEEEEEvNS4_8identityES11_S1C_vS1D_EENS_8epilogue10collective6detail29Sm90TmaWarpSpecializedAdapterINS1G_15DefaultEpilogueISH_SI_SI_NS1F_6thread17LinearCombinationISH_Li1EffLNS1K_9ScaleType4KindE0ELNS_15FloatRoundStyleE2ESH_EENS1_15EpilogueDefaultEEEEEvvEEEEvNT_6ParamsE:
	.zero		1664


//--------------------- SYMBOLS --------------------------

	.type		.nv.reservedSmem.offset0,@object
	.size		.nv.reservedSmem.offset0,0x4
	.type		__assertfail,@function
